//
// Generated by NVIDIA NVVM Compiler
//
// Compiler Build ID: CL-36424714
// Cuda compilation tools, release 13.0, V13.0.88
// Based on NVVM 20.0.0
//

.version 9.0
.target sm_100
.address_size 64

	// .globl	_Z11convolutionPPiiiPPdiiS0_ii
// _ZZ18matrix_mult_sharedPPiiiS0_iiS0_iiE3Mds has been demoted
// _ZZ18matrix_mult_sharedPPiiiS0_iiS0_iiE3Nds has been demoted

.visible .entry _Z11convolutionPPiiiPPdiiS0_ii(
	.param .u64 .ptr .align 1 _Z11convolutionPPiiiPPdiiS0_ii_param_0,
	.param .u32 _Z11convolutionPPiiiPPdiiS0_ii_param_1,
	.param .u32 _Z11convolutionPPiiiPPdiiS0_ii_param_2,
	.param .u64 .ptr .align 1 _Z11convolutionPPiiiPPdiiS0_ii_param_3,
	.param .u32 _Z11convolutionPPiiiPPdiiS0_ii_param_4,
	.param .u32 _Z11convolutionPPiiiPPdiiS0_ii_param_5,
	.param .u64 .ptr .align 1 _Z11convolutionPPiiiPPdiiS0_ii_param_6,
	.param .u32 _Z11convolutionPPiiiPPdiiS0_ii_param_7,
	.param .u32 _Z11convolutionPPiiiPPdiiS0_ii_param_8
)
{
	.reg .pred 	%p<18>;
	.reg .b32 	%r<93>;
	.reg .b64 	%rd<41>;
	.reg .b64 	%fd<122>;

	ld.param.u64 	%rd9, [_Z11convolutionPPiiiPPdiiS0_ii_param_0];
	ld.param.u32 	%r23, [_Z11convolutionPPiiiPPdiiS0_ii_param_1];
	ld.param.u32 	%r24, [_Z11convolutionPPiiiPPdiiS0_ii_param_2];
	ld.param.u32 	%r25, [_Z11convolutionPPiiiPPdiiS0_ii_param_4];
	ld.param.u32 	%r26, [_Z11convolutionPPiiiPPdiiS0_ii_param_5];
	mov.u32 	%r27, %ctaid.y;
	mov.u32 	%r28, %ntid.y;
	mov.u32 	%r29, %tid.y;
	mad.lo.s32 	%r1, %r27, %r28, %r29;
	mov.u32 	%r30, %ctaid.x;
	mov.u32 	%r31, %ntid.x;
	mov.u32 	%r32, %tid.x;
	mad.lo.s32 	%r2, %r30, %r31, %r32;
	shr.u32 	%r33, %r25, 31;
	add.s32 	%r34, %r25, %r33;
	shr.s32 	%r35, %r34, 1;
	setp.gt.s32 	%p1, %r35, %r1;
	@%p1 bra 	$L__BB0_21;
	neg.s32 	%r3, %r35;
	sub.s32 	%r39, %r23, %r35;
	setp.ge.s32 	%p2, %r1, %r39;
	shr.u32 	%r40, %r26, 31;
	add.s32 	%r41, %r26, %r40;
	shr.s32 	%r42, %r41, 1;
	setp.gt.s32 	%p3, %r42, %r2;
	or.pred  	%p4, %p2, %p3;
	@%p4 bra 	$L__BB0_21;
	neg.s32 	%r4, %r42;
	sub.s32 	%r46, %r24, %r42;
	setp.ge.s32 	%p5, %r2, %r46;
	mov.f64 	%fd120, 0d0000000000000000;
	@%p5 bra 	$L__BB0_21;
	setp.lt.s32 	%p6, %r25, 1;
	@%p6 bra 	$L__BB0_20;
	setp.lt.s32 	%p7, %r26, 1;
	add.s32 	%r5, %r4, %r2;
	@%p7 bra 	$L__BB0_20;
	and.b32  	%r6, %r26, 15;
	and.b32  	%r7, %r26, 7;
	and.b32  	%r8, %r26, 2147483632;
	and.b32  	%r9, %r26, 3;
	neg.s32 	%r10, %r8;
	cvta.to.global.u64 	%rd1, %rd9;
	add.s32 	%r11, %r3, %r1;
	mov.f64 	%fd120, 0d0000000000000000;
	mov.b32 	%r87, 0;
$L__BB0_6:
	ld.param.u64 	%rd38, [_Z11convolutionPPiiiPPdiiS0_ii_param_3];
	setp.lt.u32 	%p8, %r26, 16;
	cvta.to.global.u64 	%rd12, %rd38;
	mul.wide.u32 	%rd13, %r87, 8;
	add.s64 	%rd14, %rd12, %rd13;
	ld.global.u64 	%rd15, [%rd14];
	cvta.to.global.u64 	%rd2, %rd15;
	add.s32 	%r49, %r11, %r87;
	mul.wide.s32 	%rd16, %r49, 8;
	add.s64 	%rd17, %rd1, %rd16;
	ld.global.u64 	%rd18, [%rd17];
	cvta.to.global.u64 	%rd3, %rd18;
	mov.b32 	%r91, 0;
	@%p8 bra 	$L__BB0_9;
	add.s64 	%rd40, %rd2, 64;
	mov.u32 	%r88, %r5;
	mov.u32 	%r89, %r10;
$L__BB0_8:
	.pragma "nounroll";
	mul.wide.s32 	%rd19, %r88, 4;
	add.s64 	%rd20, %rd3, %rd19;
	ld.global.f64 	%fd21, [%rd40+-64];
	ld.global.u32 	%r50, [%rd20];
	cvt.rn.f64.s32 	%fd22, %r50;
	fma.rn.f64 	%fd23, %fd21, %fd22, %fd120;
	ld.global.f64 	%fd24, [%rd40+-56];
	ld.global.u32 	%r51, [%rd20+4];
	cvt.rn.f64.s32 	%fd25, %r51;
	fma.rn.f64 	%fd26, %fd24, %fd25, %fd23;
	ld.global.f64 	%fd27, [%rd40+-48];
	ld.global.u32 	%r52, [%rd20+8];
	cvt.rn.f64.s32 	%fd28, %r52;
	fma.rn.f64 	%fd29, %fd27, %fd28, %fd26;
	ld.global.f64 	%fd30, [%rd40+-40];
	ld.global.u32 	%r53, [%rd20+12];
	cvt.rn.f64.s32 	%fd31, %r53;
	fma.rn.f64 	%fd32, %fd30, %fd31, %fd29;
	ld.global.f64 	%fd33, [%rd40+-32];
	ld.global.u32 	%r54, [%rd20+16];
	cvt.rn.f64.s32 	%fd34, %r54;
	fma.rn.f64 	%fd35, %fd33, %fd34, %fd32;
	ld.global.f64 	%fd36, [%rd40+-24];
	ld.global.u32 	%r55, [%rd20+20];
	cvt.rn.f64.s32 	%fd37, %r55;
	fma.rn.f64 	%fd38, %fd36, %fd37, %fd35;
	ld.global.f64 	%fd39, [%rd40+-16];
	ld.global.u32 	%r56, [%rd20+24];
	cvt.rn.f64.s32 	%fd40, %r56;
	fma.rn.f64 	%fd41, %fd39, %fd40, %fd38;
	ld.global.f64 	%fd42, [%rd40+-8];
	ld.global.u32 	%r57, [%rd20+28];
	cvt.rn.f64.s32 	%fd43, %r57;
	fma.rn.f64 	%fd44, %fd42, %fd43, %fd41;
	ld.global.f64 	%fd45, [%rd40];
	ld.global.u32 	%r58, [%rd20+32];
	cvt.rn.f64.s32 	%fd46, %r58;
	fma.rn.f64 	%fd47, %fd45, %fd46, %fd44;
	ld.global.f64 	%fd48, [%rd40+8];
	ld.global.u32 	%r59, [%rd20+36];
	cvt.rn.f64.s32 	%fd49, %r59;
	fma.rn.f64 	%fd50, %fd48, %fd49, %fd47;
	ld.global.f64 	%fd51, [%rd40+16];
	ld.global.u32 	%r60, [%rd20+40];
	cvt.rn.f64.s32 	%fd52, %r60;
	fma.rn.f64 	%fd53, %fd51, %fd52, %fd50;
	ld.global.f64 	%fd54, [%rd40+24];
	ld.global.u32 	%r61, [%rd20+44];
	cvt.rn.f64.s32 	%fd55, %r61;
	fma.rn.f64 	%fd56, %fd54, %fd55, %fd53;
	ld.global.f64 	%fd57, [%rd40+32];
	ld.global.u32 	%r62, [%rd20+48];
	cvt.rn.f64.s32 	%fd58, %r62;
	fma.rn.f64 	%fd59, %fd57, %fd58, %fd56;
	ld.global.f64 	%fd60, [%rd40+40];
	ld.global.u32 	%r63, [%rd20+52];
	cvt.rn.f64.s32 	%fd61, %r63;
	fma.rn.f64 	%fd62, %fd60, %fd61, %fd59;
	ld.global.f64 	%fd63, [%rd40+48];
	ld.global.u32 	%r64, [%rd20+56];
	cvt.rn.f64.s32 	%fd64, %r64;
	fma.rn.f64 	%fd65, %fd63, %fd64, %fd62;
	ld.global.f64 	%fd66, [%rd40+56];
	ld.global.u32 	%r65, [%rd20+60];
	cvt.rn.f64.s32 	%fd67, %r65;
	fma.rn.f64 	%fd120, %fd66, %fd67, %fd65;
	add.s32 	%r89, %r89, 16;
	add.s64 	%rd40, %rd40, 128;
	add.s32 	%r88, %r88, 16;
	setp.ne.s32 	%p9, %r89, 0;
	mov.u32 	%r91, %r8;
	@%p9 bra 	$L__BB0_8;
$L__BB0_9:
	setp.eq.s32 	%p10, %r6, 0;
	@%p10 bra 	$L__BB0_19;
	add.s32 	%r66, %r6, -1;
	setp.lt.u32 	%p11, %r66, 7;
	@%p11 bra 	$L__BB0_12;
	mul.wide.u32 	%rd21, %r91, 8;
	add.s64 	%rd22, %rd2, %rd21;
	ld.global.f64 	%fd69, [%rd22];
	add.s32 	%r67, %r5, %r91;
	mul.wide.s32 	%rd23, %r67, 4;
	add.s64 	%rd24, %rd3, %rd23;
	ld.global.u32 	%r68, [%rd24];
	cvt.rn.f64.s32 	%fd70, %r68;
	fma.rn.f64 	%fd71, %fd69, %fd70, %fd120;
	ld.global.f64 	%fd72, [%rd22+8];
	ld.global.u32 	%r69, [%rd24+4];
	cvt.rn.f64.s32 	%fd73, %r69;
	fma.rn.f64 	%fd74, %fd72, %fd73, %fd71;
	ld.global.f64 	%fd75, [%rd22+16];
	ld.global.u32 	%r70, [%rd24+8];
	cvt.rn.f64.s32 	%fd76, %r70;
	fma.rn.f64 	%fd77, %fd75, %fd76, %fd74;
	ld.global.f64 	%fd78, [%rd22+24];
	ld.global.u32 	%r71, [%rd24+12];
	cvt.rn.f64.s32 	%fd79, %r71;
	fma.rn.f64 	%fd80, %fd78, %fd79, %fd77;
	ld.global.f64 	%fd81, [%rd22+32];
	ld.global.u32 	%r72, [%rd24+16];
	cvt.rn.f64.s32 	%fd82, %r72;
	fma.rn.f64 	%fd83, %fd81, %fd82, %fd80;
	ld.global.f64 	%fd84, [%rd22+40];
	ld.global.u32 	%r73, [%rd24+20];
	cvt.rn.f64.s32 	%fd85, %r73;
	fma.rn.f64 	%fd86, %fd84, %fd85, %fd83;
	ld.global.f64 	%fd87, [%rd22+48];
	ld.global.u32 	%r74, [%rd24+24];
	cvt.rn.f64.s32 	%fd88, %r74;
	fma.rn.f64 	%fd89, %fd87, %fd88, %fd86;
	ld.global.f64 	%fd90, [%rd22+56];
	ld.global.u32 	%r75, [%rd24+28];
	cvt.rn.f64.s32 	%fd91, %r75;
	fma.rn.f64 	%fd120, %fd90, %fd91, %fd89;
	add.s32 	%r91, %r91, 8;
$L__BB0_12:
	setp.eq.s32 	%p12, %r7, 0;
	@%p12 bra 	$L__BB0_19;
	add.s32 	%r76, %r7, -1;
	setp.lt.u32 	%p13, %r76, 3;
	@%p13 bra 	$L__BB0_15;
	mul.wide.u32 	%rd25, %r91, 8;
	add.s64 	%rd26, %rd2, %rd25;
	ld.global.f64 	%fd93, [%rd26];
	add.s32 	%r77, %r5, %r91;
	mul.wide.s32 	%rd27, %r77, 4;
	add.s64 	%rd28, %rd3, %rd27;
	ld.global.u32 	%r78, [%rd28];
	cvt.rn.f64.s32 	%fd94, %r78;
	fma.rn.f64 	%fd95, %fd93, %fd94, %fd120;
	ld.global.f64 	%fd96, [%rd26+8];
	ld.global.u32 	%r79, [%rd28+4];
	cvt.rn.f64.s32 	%fd97, %r79;
	fma.rn.f64 	%fd98, %fd96, %fd97, %fd95;
	ld.global.f64 	%fd99, [%rd26+16];
	ld.global.u32 	%r80, [%rd28+8];
	cvt.rn.f64.s32 	%fd100, %r80;
	fma.rn.f64 	%fd101, %fd99, %fd100, %fd98;
	ld.global.f64 	%fd102, [%rd26+24];
	ld.global.u32 	%r81, [%rd28+12];
	cvt.rn.f64.s32 	%fd103, %r81;
	fma.rn.f64 	%fd120, %fd102, %fd103, %fd101;
	add.s32 	%r91, %r91, 4;
$L__BB0_15:
	setp.eq.s32 	%p14, %r9, 0;
	@%p14 bra 	$L__BB0_19;
	setp.eq.s32 	%p15, %r9, 1;
	mul.wide.u32 	%rd29, %r91, 8;
	add.s64 	%rd7, %rd2, %rd29;
	ld.global.f64 	%fd104, [%rd7];
	add.s32 	%r82, %r5, %r91;
	mul.wide.s32 	%rd30, %r82, 4;
	add.s64 	%rd8, %rd3, %rd30;
	ld.global.u32 	%r83, [%rd8];
	cvt.rn.f64.s32 	%fd105, %r83;
	fma.rn.f64 	%fd120, %fd104, %fd105, %fd120;
	@%p15 bra 	$L__BB0_19;
	setp.eq.s32 	%p16, %r9, 2;
	ld.global.f64 	%fd106, [%rd7+8];
	ld.global.u32 	%r84, [%rd8+4];
	cvt.rn.f64.s32 	%fd107, %r84;
	fma.rn.f64 	%fd120, %fd106, %fd107, %fd120;
	@%p16 bra 	$L__BB0_19;
	ld.global.f64 	%fd108, [%rd7+16];
	ld.global.u32 	%r85, [%rd8+8];
	cvt.rn.f64.s32 	%fd109, %r85;
	fma.rn.f64 	%fd120, %fd108, %fd109, %fd120;
$L__BB0_19:
	add.s32 	%r87, %r87, 1;
	setp.ne.s32 	%p17, %r87, %r25;
	@%p17 bra 	$L__BB0_6;
$L__BB0_20:
	ld.param.u64 	%rd39, [_Z11convolutionPPiiiPPdiiS0_ii_param_6];
	max.f64 	%fd110, %fd120, 0d0000000000000000;
	cvt.rzi.s32.f64 	%r86, %fd110;
	cvta.to.global.u64 	%rd31, %rd39;
	mul.wide.u32 	%rd32, %r1, 8;
	add.s64 	%rd33, %rd31, %rd32;
	ld.global.u64 	%rd34, [%rd33];
	cvta.to.global.u64 	%rd35, %rd34;
	mul.wide.s32 	%rd36, %r2, 4;
	add.s64 	%rd37, %rd35, %rd36;
	st.global.u32 	[%rd37], %r86;
$L__BB0_21:
	ret;

}
	// .globl	_Z20convolution_completePPiiiPPdiiS0_ii
.visible .entry _Z20convolution_completePPiiiPPdiiS0_ii(
	.param .u64 .ptr .align 1 _Z20convolution_completePPiiiPPdiiS0_ii_param_0,
	.param .u32 _Z20convolution_completePPiiiPPdiiS0_ii_param_1,
	.param .u32 _Z20convolution_completePPiiiPPdiiS0_ii_param_2,
	.param .u64 .ptr .align 1 _Z20convolution_completePPiiiPPdiiS0_ii_param_3,
	.param .u32 _Z20convolution_completePPiiiPPdiiS0_ii_param_4,
	.param .u32 _Z20convolution_completePPiiiPPdiiS0_ii_param_5,
	.param .u64 .ptr .align 1 _Z20convolution_completePPiiiPPdiiS0_ii_param_6,
	.param .u32 _Z20convolution_completePPiiiPPdiiS0_ii_param_7,
	.param .u32 _Z20convolution_completePPiiiPPdiiS0_ii_param_8
)
{
	.reg .pred 	%p<43>;
	.reg .b32 	%r<61>;
	.reg .b64 	%rd<56>;
	.reg .b64 	%fd<77>;

	ld.param.u32 	%r23, [_Z20convolution_completePPiiiPPdiiS0_ii_param_1];
	ld.param.u32 	%r24, [_Z20convolution_completePPiiiPPdiiS0_ii_param_2];
	ld.param.u32 	%r25, [_Z20convolution_completePPiiiPPdiiS0_ii_param_4];
	ld.param.u32 	%r26, [_Z20convolution_completePPiiiPPdiiS0_ii_param_5];
	mov.u32 	%r27, %ctaid.y;
	mov.u32 	%r28, %ntid.y;
	mov.u32 	%r29, %tid.y;
	mad.lo.s32 	%r1, %r27, %r28, %r29;
	mov.u32 	%r30, %ctaid.x;
	mov.u32 	%r31, %ntid.x;
	mov.u32 	%r32, %tid.x;
	mad.lo.s32 	%r2, %r30, %r31, %r32;
	setp.ge.s32 	%p2, %r1, %r23;
	setp.ge.s32 	%p3, %r2, %r24;
	or.pred  	%p4, %p2, %p3;
	mov.f64 	%fd76, 0d0000000000000000;
	@%p4 bra 	$L__BB1_35;
	setp.lt.s32 	%p5, %r25, 1;
	@%p5 bra 	$L__BB1_34;
	setp.lt.s32 	%p6, %r26, 1;
	shr.u32 	%r3, %r26, 1;
	sub.s32 	%r4, %r2, %r3;
	@%p6 bra 	$L__BB1_34;
	and.b32  	%r5, %r26, 3;
	and.b32  	%r6, %r26, 2147483644;
	neg.s32 	%r7, %r6;
	add.s32 	%r8, %r4, 1;
	shr.u32 	%r35, %r25, 1;
	sub.s32 	%r9, %r1, %r35;
	mov.f64 	%fd75, 0d0000000000000000;
	mov.b32 	%r57, 0;
$L__BB1_4:
	ld.param.u64 	%rd53, [_Z20convolution_completePPiiiPPdiiS0_ii_param_3];
	ld.param.u64 	%rd52, [_Z20convolution_completePPiiiPPdiiS0_ii_param_0];
	setp.lt.u32 	%p7, %r26, 4;
	cvta.to.global.u64 	%rd10, %rd53;
	mul.wide.u32 	%rd11, %r57, 8;
	add.s64 	%rd12, %rd10, %rd11;
	ld.global.u64 	%rd13, [%rd12];
	cvta.to.global.u64 	%rd1, %rd13;
	add.s32 	%r37, %r9, %r57;
	setp.gt.s32 	%p8, %r37, -1;
	setp.lt.s32 	%p9, %r37, %r23;
	and.pred  	%p1, %p8, %p9;
	cvta.to.global.u64 	%rd14, %rd52;
	mul.wide.u32 	%rd15, %r37, 8;
	add.s64 	%rd2, %rd14, %rd15;
	mov.b32 	%r60, 0;
	@%p7 bra 	$L__BB1_19;
	add.s64 	%rd55, %rd1, 16;
	not.pred 	%p10, %p1;
	mov.u32 	%r58, %r8;
	mov.u32 	%r59, %r7;
$L__BB1_6:
	ld.global.f64 	%fd3, [%rd55+-16];
	mov.f64 	%fd66, 0d0000000000000000;
	@%p10 bra 	$L__BB1_9;
	add.s32 	%r13, %r58, -1;
	setp.lt.s32 	%p11, %r13, 0;
	setp.ge.s32 	%p12, %r13, %r24;
	or.pred  	%p13, %p11, %p12;
	@%p13 bra 	$L__BB1_9;
	ld.global.u64 	%rd16, [%rd2];
	cvta.to.global.u64 	%rd17, %rd16;
	mul.wide.u32 	%rd18, %r13, 4;
	add.s64 	%rd19, %rd17, %rd18;
	ld.global.u32 	%r38, [%rd19];
	cvt.rn.f64.s32 	%fd66, %r38;
$L__BB1_9:
	fma.rn.f64 	%fd6, %fd3, %fd66, %fd75;
	ld.global.f64 	%fd7, [%rd55+-8];
	mov.f64 	%fd67, 0d0000000000000000;
	@%p10 bra 	$L__BB1_12;
	setp.lt.s32 	%p15, %r58, 0;
	setp.ge.s32 	%p16, %r58, %r24;
	or.pred  	%p17, %p15, %p16;
	@%p17 bra 	$L__BB1_12;
	ld.global.u64 	%rd20, [%rd2];
	cvta.to.global.u64 	%rd21, %rd20;
	mul.wide.u32 	%rd22, %r58, 4;
	add.s64 	%rd23, %rd21, %rd22;
	ld.global.u32 	%r39, [%rd23];
	cvt.rn.f64.s32 	%fd67, %r39;
$L__BB1_12:
	fma.rn.f64 	%fd10, %fd7, %fd67, %fd6;
	ld.global.f64 	%fd11, [%rd55];
	mov.f64 	%fd68, 0d0000000000000000;
	@%p10 bra 	$L__BB1_15;
	add.s32 	%r14, %r58, 1;
	setp.lt.s32 	%p19, %r14, 0;
	setp.ge.s32 	%p20, %r14, %r24;
	or.pred  	%p21, %p19, %p20;
	@%p21 bra 	$L__BB1_15;
	ld.global.u64 	%rd24, [%rd2];
	cvta.to.global.u64 	%rd25, %rd24;
	mul.wide.u32 	%rd26, %r14, 4;
	add.s64 	%rd27, %rd25, %rd26;
	ld.global.u32 	%r40, [%rd27];
	cvt.rn.f64.s32 	%fd68, %r40;
$L__BB1_15:
	fma.rn.f64 	%fd14, %fd11, %fd68, %fd10;
	ld.global.f64 	%fd15, [%rd55+8];
	mov.f64 	%fd69, 0d0000000000000000;
	@%p10 bra 	$L__BB1_18;
	add.s32 	%r15, %r58, 2;
	setp.lt.s32 	%p23, %r15, 0;
	setp.ge.s32 	%p24, %r15, %r24;
	or.pred  	%p25, %p23, %p24;
	@%p25 bra 	$L__BB1_18;
	ld.global.u64 	%rd28, [%rd2];
	cvta.to.global.u64 	%rd29, %rd28;
	mul.wide.u32 	%rd30, %r15, 4;
	add.s64 	%rd31, %rd29, %rd30;
	ld.global.u32 	%r41, [%rd31];
	cvt.rn.f64.s32 	%fd69, %r41;
$L__BB1_18:
	fma.rn.f64 	%fd75, %fd15, %fd69, %fd14;
	add.s32 	%r59, %r59, 4;
	add.s32 	%r58, %r58, 4;
	add.s64 	%rd55, %rd55, 32;
	setp.ne.s32 	%p26, %r59, 0;
	mov.u32 	%r60, %r6;
	@%p26 bra 	$L__BB1_6;
$L__BB1_19:
	setp.eq.s32 	%p27, %r5, 0;
	mov.f64 	%fd72, 0d0000000000000000;
	@%p27 bra 	$L__BB1_32;
	mul.wide.u32 	%rd32, %r60, 8;
	add.s64 	%rd6, %rd1, %rd32;
	ld.global.f64 	%fd21, [%rd6];
	not.pred 	%p28, %p1;
	@%p28 bra 	$L__BB1_23;
	add.s32 	%r19, %r4, %r60;
	setp.lt.s32 	%p29, %r19, 0;
	setp.ge.s32 	%p30, %r19, %r24;
	or.pred  	%p31, %p29, %p30;
	@%p31 bra 	$L__BB1_23;
	ld.global.u64 	%rd33, [%rd2];
	cvta.to.global.u64 	%rd34, %rd33;
	mul.wide.u32 	%rd35, %r19, 4;
	add.s64 	%rd36, %rd34, %rd35;
	ld.global.u32 	%r42, [%rd36];
	cvt.rn.f64.s32 	%fd72, %r42;
$L__BB1_23:
	setp.eq.s32 	%p32, %r5, 1;
	fma.rn.f64 	%fd75, %fd21, %fd72, %fd75;
	mov.f64 	%fd73, 0d0000000000000000;
	@%p32 bra 	$L__BB1_32;
	ld.global.f64 	%fd25, [%rd6+8];
	@%p28 bra 	$L__BB1_27;
	add.s32 	%r43, %r60, %r4;
	add.s32 	%r20, %r43, 1;
	setp.lt.s32 	%p34, %r20, 0;
	setp.ge.s32 	%p35, %r20, %r24;
	or.pred  	%p36, %p34, %p35;
	@%p36 bra 	$L__BB1_27;
	ld.global.u64 	%rd37, [%rd2];
	cvta.to.global.u64 	%rd38, %rd37;
	mul.wide.u32 	%rd39, %r20, 4;
	add.s64 	%rd40, %rd38, %rd39;
	ld.global.u32 	%r44, [%rd40];
	cvt.rn.f64.s32 	%fd73, %r44;
$L__BB1_27:
	setp.eq.s32 	%p37, %r5, 2;
	fma.rn.f64 	%fd75, %fd25, %fd73, %fd75;
	mov.f64 	%fd74, 0d0000000000000000;
	@%p37 bra 	$L__BB1_32;
	ld.global.f64 	%fd29, [%rd6+16];
	@%p28 bra 	$L__BB1_31;
	add.s32 	%r45, %r60, %r4;
	add.s32 	%r21, %r45, 2;
	setp.lt.s32 	%p39, %r21, 0;
	setp.ge.s32 	%p40, %r21, %r24;
	or.pred  	%p41, %p39, %p40;
	@%p41 bra 	$L__BB1_31;
	ld.global.u64 	%rd41, [%rd2];
	cvta.to.global.u64 	%rd42, %rd41;
	mul.wide.u32 	%rd43, %r21, 4;
	add.s64 	%rd44, %rd42, %rd43;
	ld.global.u32 	%r46, [%rd44];
	cvt.rn.f64.s32 	%fd74, %r46;
$L__BB1_31:
	fma.rn.f64 	%fd75, %fd29, %fd74, %fd75;
$L__BB1_32:
	add.s32 	%r57, %r57, 1;
	setp.ne.s32 	%p42, %r57, %r25;
	@%p42 bra 	$L__BB1_4;
	mul.f64 	%fd76, %fd75, 0d0000000000000000;
$L__BB1_34:
	ld.param.u64 	%rd54, [_Z20convolution_completePPiiiPPdiiS0_ii_param_6];
	max.f64 	%fd54, %fd76, 0d0000000000000000;
	cvt.rzi.s32.f64 	%r47, %fd54;
	mul.hi.s32 	%r48, %r47, -2139062143;
	add.s32 	%r49, %r48, %r47;
	shr.u32 	%r50, %r49, 31;
	shr.s32 	%r51, %r49, 7;
	add.s32 	%r52, %r51, %r50;
	mul.lo.s32 	%r53, %r52, 255;
	sub.s32 	%r54, %r47, %r53;
	add.s32 	%r55, %r54, 1;
	cvt.rn.f64.s32 	%fd55, %r55;
	cvt.rzi.s32.f64 	%r56, %fd55;
	cvta.to.global.u64 	%rd45, %rd54;
	mul.wide.u32 	%rd46, %r1, 8;
	add.s64 	%rd47, %rd45, %rd46;
	ld.global.u64 	%rd48, [%rd47];
	cvta.to.global.u64 	%rd49, %rd48;
	mul.wide.s32 	%rd50, %r2, 4;
	add.s64 	%rd51, %rd49, %rd50;
	st.global.u32 	[%rd51], %r56;
$L__BB1_35:
	ret;

}
	// .globl	_Z18matrix_mult_sharedPPiiiS0_iiS0_ii
.visible .entry _Z18matrix_mult_sharedPPiiiS0_iiS0_ii(
	.param .u64 .ptr .align 1 _Z18matrix_mult_sharedPPiiiS0_iiS0_ii_param_0,
	.param .u32 _Z18matrix_mult_sharedPPiiiS0_iiS0_ii_param_1,
	.param .u32 _Z18matrix_mult_sharedPPiiiS0_iiS0_ii_param_2,
	.param .u64 .ptr .align 1 _Z18matrix_mult_sharedPPiiiS0_iiS0_ii_param_3,
	.param .u32 _Z18matrix_mult_sharedPPiiiS0_iiS0_ii_param_4,
	.param .u32 _Z18matrix_mult_sharedPPiiiS0_iiS0_ii_param_5,
	.param .u64 .ptr .align 1 _Z18matrix_mult_sharedPPiiiS0_iiS0_ii_param_6,
	.param .u32 _Z18matrix_mult_sharedPPiiiS0_iiS0_ii_param_7,
	.param .u32 _Z18matrix_mult_sharedPPiiiS0_iiS0_ii_param_8
)
{
	.reg .pred 	%p<12>;
	.reg .b32 	%r<148>;
	.reg .b64 	%rd<31>;
	// demoted variable
	.shared .align 4 .b8 _ZZ18matrix_mult_sharedPPiiiS0_iiS0_iiE3Mds[4096];
	// demoted variable
	.shared .align 4 .b8 _ZZ18matrix_mult_sharedPPiiiS0_iiS0_iiE3Nds[4096];
	ld.param.u64 	%rd8, [_Z18matrix_mult_sharedPPiiiS0_iiS0_ii_param_0];
	ld.param.u32 	%r23, [_Z18matrix_mult_sharedPPiiiS0_iiS0_ii_param_1];
	ld.param.u32 	%r24, [_Z18matrix_mult_sharedPPiiiS0_iiS0_ii_param_2];
	ld.param.u64 	%rd9, [_Z18matrix_mult_sharedPPiiiS0_iiS0_ii_param_3];
	ld.param.u32 	%r25, [_Z18matrix_mult_sharedPPiiiS0_iiS0_ii_param_4];
	ld.param.u32 	%r26, [_Z18matrix_mult_sharedPPiiiS0_iiS0_ii_param_5];
	ld.param.u64 	%rd10, [_Z18matrix_mult_sharedPPiiiS0_iiS0_ii_param_6];
	ld.param.u32 	%r27, [_Z18matrix_mult_sharedPPiiiS0_iiS0_ii_param_7];
	ld.param.u32 	%r28, [_Z18matrix_mult_sharedPPiiiS0_iiS0_ii_param_8];
	mov.u32 	%r30, %ctaid.x;
	mov.u32 	%r31, %ctaid.y;
	mov.u32 	%r141, %tid.x;
	mov.u32 	%r142, %tid.y;
	shl.b32 	%r32, %r31, 5;
	add.s32 	%r3, %r32, %r142;
	shl.b32 	%r33, %r30, 5;
	add.s32 	%r4, %r33, %r141;
	setp.lt.s32 	%p1, %r24, 1;
	mov.b32 	%r147, 0;
	@%p1 bra 	$L__BB2_7;
	add.s32 	%r35, %r24, 31;
	shr.u32 	%r36, %r35, 5;
	cvta.to.global.u64 	%rd11, %rd8;
	shl.b32 	%r37, %r142, 7;
	mov.u32 	%r38, _ZZ18matrix_mult_sharedPPiiiS0_iiS0_iiE3Mds;
	add.s32 	%r5, %r38, %r37;
	shl.b32 	%r39, %r141, 2;
	add.s32 	%r6, %r5, %r39;
	mul.wide.u32 	%rd12, %r3, 8;
	add.s64 	%rd1, %rd11, %rd12;
	mov.u32 	%r40, _ZZ18matrix_mult_sharedPPiiiS0_iiS0_iiE3Nds;
	add.s32 	%r8, %r40, %r39;
	add.s32 	%r7, %r8, %r37;
	neg.s32 	%r143, %r36;
	mul.wide.u32 	%rd13, %r142, 8;
	cvta.to.global.u64 	%rd14, %rd9;
	add.s64 	%rd30, %rd14, %rd13;
	mul.wide.u32 	%rd29, %r141, 4;
	mov.b32 	%r147, 0;
	mul.wide.u32 	%rd20, %r4, 4;
$L__BB2_2:
	setp.ge.s32 	%p2, %r3, %r23;
	setp.ge.s32 	%p3, %r141, %r24;
	mov.b32 	%r145, 0;
	or.pred  	%p4, %p3, %p2;
	@%p4 bra 	$L__BB2_4;
	ld.global.u64 	%rd15, [%rd1];
	cvta.to.global.u64 	%rd16, %rd15;
	add.s64 	%rd17, %rd16, %rd29;
	ld.global.u32 	%r145, [%rd17];
$L__BB2_4:
	setp.ge.s32 	%p5, %r4, %r26;
	st.shared.u32 	[%r6], %r145;
	setp.ge.s32 	%p6, %r142, %r25;
	mov.b32 	%r146, 0;
	or.pred  	%p7, %p6, %p5;
	@%p7 bra 	$L__BB2_6;
	ld.global.u64 	%rd18, [%rd30];
	cvta.to.global.u64 	%rd19, %rd18;
	add.s64 	%rd21, %rd19, %rd20;
	ld.global.u32 	%r146, [%rd21];
$L__BB2_6:
	st.shared.u32 	[%r7], %r146;
	bar.sync 	0;
	ld.shared.u32 	%r45, [%r5];
	ld.shared.u32 	%r46, [%r8];
	mad.lo.s32 	%r47, %r46, %r45, %r147;
	ld.shared.u32 	%r48, [%r5+4];
	ld.shared.u32 	%r49, [%r8+128];
	mad.lo.s32 	%r50, %r49, %r48, %r47;
	ld.shared.u32 	%r51, [%r5+8];
	ld.shared.u32 	%r52, [%r8+256];
	mad.lo.s32 	%r53, %r52, %r51, %r50;
	ld.shared.u32 	%r54, [%r5+12];
	ld.shared.u32 	%r55, [%r8+384];
	mad.lo.s32 	%r56, %r55, %r54, %r53;
	ld.shared.u32 	%r57, [%r5+16];
	ld.shared.u32 	%r58, [%r8+512];
	mad.lo.s32 	%r59, %r58, %r57, %r56;
	ld.shared.u32 	%r60, [%r5+20];
	ld.shared.u32 	%r61, [%r8+640];
	mad.lo.s32 	%r62, %r61, %r60, %r59;
	ld.shared.u32 	%r63, [%r5+24];
	ld.shared.u32 	%r64, [%r8+768];
	mad.lo.s32 	%r65, %r64, %r63, %r62;
	ld.shared.u32 	%r66, [%r5+28];
	ld.shared.u32 	%r67, [%r8+896];
	mad.lo.s32 	%r68, %r67, %r66, %r65;
	ld.shared.u32 	%r69, [%r5+32];
	ld.shared.u32 	%r70, [%r8+1024];
	mad.lo.s32 	%r71, %r70, %r69, %r68;
	ld.shared.u32 	%r72, [%r5+36];
	ld.shared.u32 	%r73, [%r8+1152];
	mad.lo.s32 	%r74, %r73, %r72, %r71;
	ld.shared.u32 	%r75, [%r5+40];
	ld.shared.u32 	%r76, [%r8+1280];
	mad.lo.s32 	%r77, %r76, %r75, %r74;
	ld.shared.u32 	%r78, [%r5+44];
	ld.shared.u32 	%r79, [%r8+1408];
	mad.lo.s32 	%r80, %r79, %r78, %r77;
	ld.shared.u32 	%r81, [%r5+48];
	ld.shared.u32 	%r82, [%r8+1536];
	mad.lo.s32 	%r83, %r82, %r81, %r80;
	ld.shared.u32 	%r84, [%r5+52];
	ld.shared.u32 	%r85, [%r8+1664];
	mad.lo.s32 	%r86, %r85, %r84, %r83;
	ld.shared.u32 	%r87, [%r5+56];
	ld.shared.u32 	%r88, [%r8+1792];
	mad.lo.s32 	%r89, %r88, %r87, %r86;
	ld.shared.u32 	%r90, [%r5+60];
	ld.shared.u32 	%r91, [%r8+1920];
	mad.lo.s32 	%r92, %r91, %r90, %r89;
	ld.shared.u32 	%r93, [%r5+64];
	ld.shared.u32 	%r94, [%r8+2048];
	mad.lo.s32 	%r95, %r94, %r93, %r92;
	ld.shared.u32 	%r96, [%r5+68];
	ld.shared.u32 	%r97, [%r8+2176];
	mad.lo.s32 	%r98, %r97, %r96, %r95;
	ld.shared.u32 	%r99, [%r5+72];
	ld.shared.u32 	%r100, [%r8+2304];
	mad.lo.s32 	%r101, %r100, %r99, %r98;
	ld.shared.u32 	%r102, [%r5+76];
	ld.shared.u32 	%r103, [%r8+2432];
	mad.lo.s32 	%r104, %r103, %r102, %r101;
	ld.shared.u32 	%r105, [%r5+80];
	ld.shared.u32 	%r106, [%r8+2560];
	mad.lo.s32 	%r107, %r106, %r105, %r104;
	ld.shared.u32 	%r108, [%r5+84];
	ld.shared.u32 	%r109, [%r8+2688];
	mad.lo.s32 	%r110, %r109, %r108, %r107;
	ld.shared.u32 	%r111, [%r5+88];
	ld.shared.u32 	%r112, [%r8+2816];
	mad.lo.s32 	%r113, %r112, %r111, %r110;
	ld.shared.u32 	%r114, [%r5+92];
	ld.shared.u32 	%r115, [%r8+2944];
	mad.lo.s32 	%r116, %r115, %r114, %r113;
	ld.shared.u32 	%r117, [%r5+96];
	ld.shared.u32 	%r118, [%r8+3072];
	mad.lo.s32 	%r119, %r118, %r117, %r116;
	ld.shared.u32 	%r120, [%r5+100];
	ld.shared.u32 	%r121, [%r8+3200];
	mad.lo.s32 	%r122, %r121, %r120, %r119;
	ld.shared.u32 	%r123, [%r5+104];
	ld.shared.u32 	%r124, [%r8+3328];
	mad.lo.s32 	%r125, %r124, %r123, %r122;
	ld.shared.u32 	%r126, [%r5+108];
	ld.shared.u32 	%r127, [%r8+3456];
	mad.lo.s32 	%r128, %r127, %r126, %r125;
	ld.shared.u32 	%r129, [%r5+112];
	ld.shared.u32 	%r130, [%r8+3584];
	mad.lo.s32 	%r131, %r130, %r129, %r128;
	ld.shared.u32 	%r132, [%r5+116];
	ld.shared.u32 	%r133, [%r8+3712];
	mad.lo.s32 	%r134, %r133, %r132, %r131;
	ld.shared.u32 	%r135, [%r5+120];
	ld.shared.u32 	%r136, [%r8+3840];
	mad.lo.s32 	%r137, %r136, %r135, %r134;
	ld.shared.u32 	%r138, [%r5+124];
	ld.shared.u32 	%r139, [%r8+3968];
	mad.lo.s32 	%r147, %r139, %r138, %r137;
	bar.sync 	0;
	add.s32 	%r143, %r143, 1;
	setp.ne.s32 	%p8, %r143, 0;
	add.s64 	%rd30, %rd30, 256;
	add.s32 	%r142, %r142, 32;
	add.s64 	%rd29, %rd29, 128;
	add.s32 	%r141, %r141, 32;
	@%p8 bra 	$L__BB2_2;
$L__BB2_7:
	setp.ge.s32 	%p9, %r3, %r27;
	setp.ge.s32 	%p10, %r4, %r28;
	or.pred  	%p11, %p9, %p10;
	@%p11 bra 	$L__BB2_9;
	cvta.to.global.u64 	%rd22, %rd10;
	mul.wide.u32 	%rd23, %r3, 8;
	add.s64 	%rd24, %rd22, %rd23;
	ld.global.u64 	%rd25, [%rd24];
	cvta.to.global.u64 	%rd26, %rd25;
	mul.wide.u32 	%rd27, %r4, 4;
	add.s64 	%rd28, %rd26, %rd27;
	st.global.u32 	[%rd28], %r147;
$L__BB2_9:
	ret;

}
	// .globl	_Z11matrix_multPPiiiS0_iiS0_ii
.visible .entry _Z11matrix_multPPiiiS0_iiS0_ii(
	.param .u64 .ptr .align 1 _Z11matrix_multPPiiiS0_iiS0_ii_param_0,
	.param .u32 _Z11matrix_multPPiiiS0_iiS0_ii_param_1,
	.param .u32 _Z11matrix_multPPiiiS0_iiS0_ii_param_2,
	.param .u64 .ptr .align 1 _Z11matrix_multPPiiiS0_iiS0_ii_param_3,
	.param .u32 _Z11matrix_multPPiiiS0_iiS0_ii_param_4,
	.param .u32 _Z11matrix_multPPiiiS0_iiS0_ii_param_5,
	.param .u64 .ptr .align 1 _Z11matrix_multPPiiiS0_iiS0_ii_param_6,
	.param .u32 _Z11matrix_multPPiiiS0_iiS0_ii_param_7,
	.param .u32 _Z11matrix_multPPiiiS0_iiS0_ii_param_8
)
{
	.reg .pred 	%p<13>;
	.reg .b32 	%r<143>;
	.reg .b64 	%rd<134>;

	ld.param.u64 	%rd15, [_Z11matrix_multPPiiiS0_iiS0_ii_param_0];
	ld.param.u32 	%r31, [_Z11matrix_multPPiiiS0_iiS0_ii_param_2];
	ld.param.u64 	%rd17, [_Z11matrix_multPPiiiS0_iiS0_ii_param_3];
	ld.param.u64 	%rd16, [_Z11matrix_multPPiiiS0_iiS0_ii_param_6];
	ld.param.u32 	%r32, [_Z11matrix_multPPiiiS0_iiS0_ii_param_7];
	ld.param.u32 	%r33, [_Z11matrix_multPPiiiS0_iiS0_ii_param_8];
	cvta.to.global.u64 	%rd1, %rd17;
	mov.u32 	%r34, %tid.x;
	mov.u32 	%r35, %tid.y;
	mov.u32 	%r36, %ctaid.x;
	mov.u32 	%r37, %ntid.x;
	mad.lo.s32 	%r1, %r36, %r37, %r34;
	mov.u32 	%r38, %ctaid.y;
	mov.u32 	%r39, %ntid.y;
	mad.lo.s32 	%r2, %r38, %r39, %r35;
	setp.ge.s32 	%p1, %r2, %r32;
	setp.ge.s32 	%p2, %r1, %r33;
	or.pred  	%p3, %p1, %p2;
	@%p3 bra 	$L__BB3_15;
	setp.lt.s32 	%p4, %r31, 1;
	mov.b32 	%r142, 0;
	@%p4 bra 	$L__BB3_14;
	cvta.to.global.u64 	%rd18, %rd15;
	mul.wide.u32 	%rd19, %r2, 8;
	add.s64 	%rd20, %rd18, %rd19;
	ld.global.u64 	%rd21, [%rd20];
	cvta.to.global.u64 	%rd2, %rd21;
	and.b32  	%r3, %r31, 15;
	setp.lt.u32 	%p5, %r31, 16;
	mov.b32 	%r135, 0;
	mov.u32 	%r142, %r135;
	@%p5 bra 	$L__BB3_5;
	and.b32  	%r135, %r31, 2147483632;
	neg.s32 	%r129, %r135;
	add.s64 	%rd131, %rd2, 32;
	add.s64 	%rd130, %rd1, 64;
	mov.b32 	%r142, 0;
	mul.wide.s32 	%rd24, %r1, 4;
$L__BB3_4:
	.pragma "nounroll";
	ld.global.u32 	%r44, [%rd131+-32];
	ld.global.u64 	%rd22, [%rd130+-64];
	cvta.to.global.u64 	%rd23, %rd22;
	add.s64 	%rd25, %rd23, %rd24;
	ld.global.u32 	%r45, [%rd25];
	mad.lo.s32 	%r46, %r45, %r44, %r142;
	ld.global.u32 	%r47, [%rd131+-28];
	ld.global.u64 	%rd26, [%rd130+-56];
	cvta.to.global.u64 	%rd27, %rd26;
	add.s64 	%rd28, %rd27, %rd24;
	ld.global.u32 	%r48, [%rd28];
	mad.lo.s32 	%r49, %r48, %r47, %r46;
	ld.global.u32 	%r50, [%rd131+-24];
	ld.global.u64 	%rd29, [%rd130+-48];
	cvta.to.global.u64 	%rd30, %rd29;
	add.s64 	%rd31, %rd30, %rd24;
	ld.global.u32 	%r51, [%rd31];
	mad.lo.s32 	%r52, %r51, %r50, %r49;
	ld.global.u32 	%r53, [%rd131+-20];
	ld.global.u64 	%rd32, [%rd130+-40];
	cvta.to.global.u64 	%rd33, %rd32;
	add.s64 	%rd34, %rd33, %rd24;
	ld.global.u32 	%r54, [%rd34];
	mad.lo.s32 	%r55, %r54, %r53, %r52;
	ld.global.u32 	%r56, [%rd131+-16];
	ld.global.u64 	%rd35, [%rd130+-32];
	cvta.to.global.u64 	%rd36, %rd35;
	add.s64 	%rd37, %rd36, %rd24;
	ld.global.u32 	%r57, [%rd37];
	mad.lo.s32 	%r58, %r57, %r56, %r55;
	ld.global.u32 	%r59, [%rd131+-12];
	ld.global.u64 	%rd38, [%rd130+-24];
	cvta.to.global.u64 	%rd39, %rd38;
	add.s64 	%rd40, %rd39, %rd24;
	ld.global.u32 	%r60, [%rd40];
	mad.lo.s32 	%r61, %r60, %r59, %r58;
	ld.global.u32 	%r62, [%rd131+-8];
	ld.global.u64 	%rd41, [%rd130+-16];
	cvta.to.global.u64 	%rd42, %rd41;
	add.s64 	%rd43, %rd42, %rd24;
	ld.global.u32 	%r63, [%rd43];
	mad.lo.s32 	%r64, %r63, %r62, %r61;
	ld.global.u32 	%r65, [%rd131+-4];
	ld.global.u64 	%rd44, [%rd130+-8];
	cvta.to.global.u64 	%rd45, %rd44;
	add.s64 	%rd46, %rd45, %rd24;
	ld.global.u32 	%r66, [%rd46];
	mad.lo.s32 	%r67, %r66, %r65, %r64;
	ld.global.u32 	%r68, [%rd131];
	ld.global.u64 	%rd47, [%rd130];
	cvta.to.global.u64 	%rd48, %rd47;
	add.s64 	%rd49, %rd48, %rd24;
	ld.global.u32 	%r69, [%rd49];
	mad.lo.s32 	%r70, %r69, %r68, %r67;
	ld.global.u32 	%r71, [%rd131+4];
	ld.global.u64 	%rd50, [%rd130+8];
	cvta.to.global.u64 	%rd51, %rd50;
	add.s64 	%rd52, %rd51, %rd24;
	ld.global.u32 	%r72, [%rd52];
	mad.lo.s32 	%r73, %r72, %r71, %r70;
	ld.global.u32 	%r74, [%rd131+8];
	ld.global.u64 	%rd53, [%rd130+16];
	cvta.to.global.u64 	%rd54, %rd53;
	add.s64 	%rd55, %rd54, %rd24;
	ld.global.u32 	%r75, [%rd55];
	mad.lo.s32 	%r76, %r75, %r74, %r73;
	ld.global.u32 	%r77, [%rd131+12];
	ld.global.u64 	%rd56, [%rd130+24];
	cvta.to.global.u64 	%rd57, %rd56;
	add.s64 	%rd58, %rd57, %rd24;
	ld.global.u32 	%r78, [%rd58];
	mad.lo.s32 	%r79, %r78, %r77, %r76;
	ld.global.u32 	%r80, [%rd131+16];
	ld.global.u64 	%rd59, [%rd130+32];
	cvta.to.global.u64 	%rd60, %rd59;
	add.s64 	%rd61, %rd60, %rd24;
	ld.global.u32 	%r81, [%rd61];
	mad.lo.s32 	%r82, %r81, %r80, %r79;
	ld.global.u32 	%r83, [%rd131+20];
	ld.global.u64 	%rd62, [%rd130+40];
	cvta.to.global.u64 	%rd63, %rd62;
	add.s64 	%rd64, %rd63, %rd24;
	ld.global.u32 	%r84, [%rd64];
	mad.lo.s32 	%r85, %r84, %r83, %r82;
	ld.global.u32 	%r86, [%rd131+24];
	ld.global.u64 	%rd65, [%rd130+48];
	cvta.to.global.u64 	%rd66, %rd65;
	add.s64 	%rd67, %rd66, %rd24;
	ld.global.u32 	%r87, [%rd67];
	mad.lo.s32 	%r88, %r87, %r86, %r85;
	ld.global.u32 	%r89, [%rd131+28];
	ld.global.u64 	%rd68, [%rd130+56];
	cvta.to.global.u64 	%rd69, %rd68;
	add.s64 	%rd70, %rd69, %rd24;
	ld.global.u32 	%r90, [%rd70];
	mad.lo.s32 	%r142, %r90, %r89, %r88;
	add.s32 	%r129, %r129, 16;
	add.s64 	%rd131, %rd131, 64;
	add.s64 	%rd130, %rd130, 128;
	setp.ne.s32 	%p6, %r129, 0;
	@%p6 bra 	$L__BB3_4;
$L__BB3_5:
	setp.eq.s32 	%p7, %r3, 0;
	@%p7 bra 	$L__BB3_14;
	and.b32  	%r13, %r31, 7;
	setp.lt.u32 	%p8, %r3, 8;
	@%p8 bra 	$L__BB3_8;
	mul.wide.u32 	%rd71, %r135, 4;
	add.s64 	%rd72, %rd2, %rd71;
	ld.global.u32 	%r92, [%rd72];
	mul.wide.u32 	%rd73, %r135, 8;
	add.s64 	%rd74, %rd1, %rd73;
	ld.global.u64 	%rd75, [%rd74];
	cvta.to.global.u64 	%rd76, %rd75;
	mul.wide.s32 	%rd77, %r1, 4;
	add.s64 	%rd78, %rd76, %rd77;
	ld.global.u32 	%r93, [%rd78];
	mad.lo.s32 	%r94, %r93, %r92, %r142;
	ld.global.u32 	%r95, [%rd72+4];
	ld.global.u64 	%rd79, [%rd74+8];
	cvta.to.global.u64 	%rd80, %rd79;
	add.s64 	%rd81, %rd80, %rd77;
	ld.global.u32 	%r96, [%rd81];
	mad.lo.s32 	%r97, %r96, %r95, %r94;
	ld.global.u32 	%r98, [%rd72+8];
	ld.global.u64 	%rd82, [%rd74+16];
	cvta.to.global.u64 	%rd83, %rd82;
	add.s64 	%rd84, %rd83, %rd77;
	ld.global.u32 	%r99, [%rd84];
	mad.lo.s32 	%r100, %r99, %r98, %r97;
	ld.global.u32 	%r101, [%rd72+12];
	ld.global.u64 	%rd85, [%rd74+24];
	cvta.to.global.u64 	%rd86, %rd85;
	add.s64 	%rd87, %rd86, %rd77;
	ld.global.u32 	%r102, [%rd87];
	mad.lo.s32 	%r103, %r102, %r101, %r100;
	ld.global.u32 	%r104, [%rd72+16];
	ld.global.u64 	%rd88, [%rd74+32];
	cvta.to.global.u64 	%rd89, %rd88;
	add.s64 	%rd90, %rd89, %rd77;
	ld.global.u32 	%r105, [%rd90];
	mad.lo.s32 	%r106, %r105, %r104, %r103;
	ld.global.u32 	%r107, [%rd72+20];
	ld.global.u64 	%rd91, [%rd74+40];
	cvta.to.global.u64 	%rd92, %rd91;
	add.s64 	%rd93, %rd92, %rd77;
	ld.global.u32 	%r108, [%rd93];
	mad.lo.s32 	%r109, %r108, %r107, %r106;
	ld.global.u32 	%r110, [%rd72+24];
	ld.global.u64 	%rd94, [%rd74+48];
	cvta.to.global.u64 	%rd95, %rd94;
	add.s64 	%rd96, %rd95, %rd77;
	ld.global.u32 	%r111, [%rd96];
	mad.lo.s32 	%r112, %r111, %r110, %r109;
	ld.global.u32 	%r113, [%rd72+28];
	ld.global.u64 	%rd97, [%rd74+56];
	cvta.to.global.u64 	%rd98, %rd97;
	add.s64 	%rd99, %rd98, %rd77;
	ld.global.u32 	%r114, [%rd99];
	mad.lo.s32 	%r142, %r114, %r113, %r112;
	add.s32 	%r135, %r135, 8;
$L__BB3_8:
	setp.eq.s32 	%p9, %r13, 0;
	@%p9 bra 	$L__BB3_14;
	and.b32  	%r19, %r31, 3;
	setp.lt.u32 	%p10, %r13, 4;
	@%p10 bra 	$L__BB3_11;
	mul.wide.u32 	%rd100, %r135, 4;
	add.s64 	%rd101, %rd2, %rd100;
	ld.global.u32 	%r116, [%rd101];
	mul.wide.u32 	%rd102, %r135, 8;
	add.s64 	%rd103, %rd1, %rd102;
	ld.global.u64 	%rd104, [%rd103];
	cvta.to.global.u64 	%rd105, %rd104;
	mul.wide.s32 	%rd106, %r1, 4;
	add.s64 	%rd107, %rd105, %rd106;
	ld.global.u32 	%r117, [%rd107];
	mad.lo.s32 	%r118, %r117, %r116, %r142;
	ld.global.u32 	%r119, [%rd101+4];
	ld.global.u64 	%rd108, [%rd103+8];
	cvta.to.global.u64 	%rd109, %rd108;
	add.s64 	%rd110, %rd109, %rd106;
	ld.global.u32 	%r120, [%rd110];
	mad.lo.s32 	%r121, %r120, %r119, %r118;
	ld.global.u32 	%r122, [%rd101+8];
	ld.global.u64 	%rd111, [%rd103+16];
	cvta.to.global.u64 	%rd112, %rd111;
	add.s64 	%rd113, %rd112, %rd106;
	ld.global.u32 	%r123, [%rd113];
	mad.lo.s32 	%r124, %r123, %r122, %r121;
	ld.global.u32 	%r125, [%rd101+12];
	ld.global.u64 	%rd114, [%rd103+24];
	cvta.to.global.u64 	%rd115, %rd114;
	add.s64 	%rd116, %rd115, %rd106;
	ld.global.u32 	%r126, [%rd116];
	mad.lo.s32 	%r142, %r126, %r125, %r124;
	add.s32 	%r135, %r135, 4;
$L__BB3_11:
	setp.eq.s32 	%p11, %r19, 0;
	@%p11 bra 	$L__BB3_14;
	mul.wide.u32 	%rd117, %r135, 8;
	add.s64 	%rd133, %rd1, %rd117;
	mul.wide.u32 	%rd118, %r135, 4;
	add.s64 	%rd132, %rd2, %rd118;
	neg.s32 	%r140, %r19;
	mul.wide.s32 	%rd121, %r1, 4;
$L__BB3_13:
	.pragma "nounroll";
	ld.global.u32 	%r127, [%rd132];
	ld.global.u64 	%rd119, [%rd133];
	cvta.to.global.u64 	%rd120, %rd119;
	add.s64 	%rd122, %rd120, %rd121;
	ld.global.u32 	%r128, [%rd122];
	mad.lo.s32 	%r142, %r128, %r127, %r142;
	add.s64 	%rd133, %rd133, 8;
	add.s64 	%rd132, %rd132, 4;
	add.s32 	%r140, %r140, 1;
	setp.ne.s32 	%p12, %r140, 0;
	@%p12 bra 	$L__BB3_13;
$L__BB3_14:
	cvta.to.global.u64 	%rd123, %rd16;
	mul.wide.u32 	%rd124, %r2, 8;
	add.s64 	%rd125, %rd123, %rd124;
	ld.global.u64 	%rd126, [%rd125];
	cvta.to.global.u64 	%rd127, %rd126;
	mul.wide.s32 	%rd128, %r1, 4;
	add.s64 	%rd129, %rd127, %rd128;
	st.global.u32 	[%rd129], %r142;
$L__BB3_15:
	ret;

}


// ===== COMPILED SASS (sm_100) =====

	.target	sm_100

	.elftype	@"ET_EXEC"


//--------------------- .note.nv.tkinfo           --------------------------
	.section	.note.nv.tkinfo,"",@"SHT_NOTE"
	.sectionflags	@"SHF_NOTE_NV_TKINFO"
	.tkinfo
        /*0018*/ 	.word	0x00000002
        /*0030*/ 	.string	""
        /*0030*/ 	.string	"ptxas"
        /*0030*/ 	.string	"Cuda compilation tools, release 13.0, V13.0.88"
        /*0030*/ 	.string	"Build cuda_13.0.r13.0/compiler.36424714_0"
        /*0030*/ 	.string	"-arch sm_100 -m 64 "



//--------------------- .note.nv.cuinfo           --------------------------
	.section	.note.nv.cuinfo,"",@"SHT_NOTE"
	.sectionflags	@"SHF_NOTE_NV_CUINFO"
        /*0018*/ 	.short	0x0002
        /*001a*/ 	.short	0x0064
        /*001c*/ 	.short	0x0082
	.zero		2


//--------------------- .nv.info                  --------------------------
	.section	.nv.info,"",@"SHT_CUDA_INFO"
	.align	4


	//----- nvinfo : EIATTR_REGCOUNT
	.align		4
        /*0000*/ 	.byte	0x04, 0x2f
        /*0002*/ 	.short	(.L_1 - .L_0)
	.align		4
.L_0:
        /*0004*/ 	.word	index@(_Z11convolutionPPiiiPPdiiS0_ii)
        /*0008*/ 	.word	0x00000020


	//----- nvinfo : EIATTR_FRAME_SIZE
	.align		4
.L_1:
        /*000c*/ 	.byte	0x04, 0x11
        /*000e*/ 	.short	(.L_3 - .L_2)
	.align		4
.L_2:
        /*0010*/ 	.word	index@(_Z11convolutionPPiiiPPdiiS0_ii)
        /*0014*/ 	.word	0x00000000


	//----- nvinfo : EIATTR_REGCOUNT
	.align		4
.L_3:
        /*0018*/ 	.byte	0x04, 0x2f
        /*001a*/ 	.short	(.L_5 - .L_4)
	.align		4
.L_4:
        /*001c*/ 	.word	index@(_Z20convolution_completePPiiiPPdiiS0_ii)
        /*0020*/ 	.word	0x0000001e


	//----- nvinfo : EIATTR_FRAME_SIZE
	.align		4
.L_5:
        /*0024*/ 	.byte	0x04, 0x11
        /*0026*/ 	.short	(.L_7 - .L_6)
	.align		4
.L_6:
        /*0028*/ 	.word	index@(_Z20convolution_completePPiiiPPdiiS0_ii)
        /*002c*/ 	.word	0x00000000


	//----- nvinfo : EIATTR_REGCOUNT
	.align		4
.L_7:
        /*0030*/ 	.byte	0x04, 0x2f
        /*0032*/ 	.short	(.L_9 - .L_8)
	.align		4
.L_8:
        /*0034*/ 	.word	index@(_Z18matrix_mult_sharedPPiiiS0_iiS0_ii)
        /*0038*/ 	.word	0x00000020


	//----- nvinfo : EIATTR_FRAME_SIZE
	.align		4
.L_9:
        /*003c*/ 	.byte	0x04, 0x11
        /*003e*/ 	.short	(.L_11 - .L_10)
	.align		4
.L_10:
        /*0040*/ 	.word	index@(_Z18matrix_mult_sharedPPiiiS0_iiS0_ii)
        /*0044*/ 	.word	0x00000000


	//----- nvinfo : EIATTR_REGCOUNT
	.align		4
.L_11:
        /*0048*/ 	.byte	0x04, 0x2f
        /*004a*/ 	.short	(.L_13 - .L_12)
	.align		4
.L_12:
        /*004c*/ 	.word	index@(_Z11matrix_multPPiiiS0_iiS0_ii)
        /*0050*/ 	.word	0x00000020


	//----- nvinfo : EIATTR_FRAME_SIZE
	.align		4
.L_13:
        /*0054*/ 	.byte	0x04, 0x11
        /*0056*/ 	.short	(.L_15 - .L_14)
	.align		4
.L_14:
        /*0058*/ 	.word	index@(_Z11matrix_multPPiiiS0_iiS0_ii)
        /*005c*/ 	.word	0x00000000


	//----- nvinfo : EIATTR_MIN_STACK_SIZE
	.align		4
.L_15:
        /*0060*/ 	.byte	0x04, 0x12
        /*0062*/ 	.short	(.L_17 - .L_16)
	.align		4
.L_16:
        /*0064*/ 	.word	index@(_Z11matrix_multPPiiiS0_iiS0_ii)
        /*0068*/ 	.word	0x00000000


	//----- nvinfo : EIATTR_MIN_STACK_SIZE
	.align		4
.L_17:
        /*006c*/ 	.byte	0x04, 0x12
        /*006e*/ 	.short	(.L_19 - .L_18)
	.align		4
.L_18:
        /*0070*/ 	.word	index@(_Z18matrix_mult_sharedPPiiiS0_iiS0_ii)
        /*0074*/ 	.word	0x00000000


	//----- nvinfo : EIATTR_MIN_STACK_SIZE
	.align		4
.L_19:
        /*0078*/ 	.byte	0x04, 0x12
        /*007a*/ 	.short	(.L_21 - .L_20)
	.align		4
.L_20:
        /*007c*/ 	.word	index@(_Z20convolution_completePPiiiPPdiiS0_ii)
        /*0080*/ 	.word	0x00000000


	//----- nvinfo : EIATTR_MIN_STACK_SIZE
	.align		4
.L_21:
        /*0084*/ 	.byte	0x04, 0x12
        /*0086*/ 	.short	(.L_23 - .L_22)
	.align		4
.L_22:
        /*0088*/ 	.word	index@(_Z11convolutionPPiiiPPdiiS0_ii)
        /*008c*/ 	.word	0x00000000
.L_23:


//--------------------- .nv.compat                --------------------------
	.section	.nv.compat,"",@"SHT_CUDA_COMPAT_INFO"
	.align	4
        /*0000*/ 	.byte	0x02, 0x09, 0x00, 0x00, 0x02, 0x02, 0x01, 0x00, 0x02, 0x05, 0x05, 0x00, 0x03, 0x07, 0x01, 0x01
        /*0010*/ 	.byte	0x02, 0x03, 0x00, 0x00, 0x02, 0x06, 0x01, 0x00, 0x04, 0x0b, 0x08, 0x00, 0x01, 0x00, 0x00, 0x00
        /*0020*/ 	.byte	0x00, 0x00, 0x00, 0x00


//--------------------- .nv.info._Z11matrix_multPPiiiS0_iiS0_ii --------------------------
	.section	.nv.info._Z11matrix_multPPiiiS0_iiS0_ii,"",@"SHT_CUDA_INFO"
	.sectionflags	@""
	.align	4


	//----- nvinfo : EIATTR_CUDA_API_VERSION
	.align		4
        /*0000*/ 	.byte	0x04, 0x37
        /*0002*/ 	.short	(.L_25 - .L_24)
.L_24:
        /*0004*/ 	.word	0x00000082


	//----- nvinfo : EIATTR_KPARAM_INFO
	.align		4
.L_25:
        /*0008*/ 	.byte	0x04, 0x17
        /*000a*/ 	.short	(.L_27 - .L_26)
.L_26:
        /*000c*/ 	.word	0x00000000
        /*0010*/ 	.short	0x0008
        /*0012*/ 	.short	0x002c
        /*0014*/ 	.byte	0x00, 0xf0, 0x11, 0x00


	//----- nvinfo : EIATTR_KPARAM_INFO
	.align		4
.L_27:
        /*0018*/ 	.byte	0x04, 0x17
        /*001a*/ 	.short	(.L_29 - .L_28)
.L_28:
        /*001c*/ 	.word	0x00000000
        /*0020*/ 	.short	0x0007
        /*0022*/ 	.short	0x0028
        /*0024*/ 	.byte	0x00, 0xf0, 0x11, 0x00


	//----- nvinfo : EIATTR_KPARAM_INFO
	.align		4
.L_29:
        /*0028*/ 	.byte	0x04, 0x17
        /*002a*/ 	.short	(.L_31 - .L_30)
.L_30:
        /*002c*/ 	.word	0x00000000
        /*0030*/ 	.short	0x0006
        /*0032*/ 	.short	0x0020
        /*0034*/ 	.byte	0x00, 0xf5, 0x21, 0x00


	//----- nvinfo : EIATTR_KPARAM_INFO
	.align		4
.L_31:
        /*0038*/ 	.byte	0x04, 0x17
        /*003a*/ 	.short	(.L_33 - .L_32)
.L_32:
        /*003c*/ 	.word	0x00000000
        /*0040*/ 	.short	0x0005
        /*0042*/ 	.short	0x001c
        /*0044*/ 	.byte	0x00, 0xf0, 0x11, 0x00


	//----- nvinfo : EIATTR_KPARAM_INFO
	.align		4
.L_33:
        /*0048*/ 	.byte	0x04, 0x17
        /*004a*/ 	.short	(.L_35 - .L_34)
.L_34:
        /*004c*/ 	.word	0x00000000
        /*0050*/ 	.short	0x0004
        /*0052*/ 	.short	0x0018
        /*0054*/ 	.byte	0x00, 0xf0, 0x11, 0x00


	//----- nvinfo : EIATTR_KPARAM_INFO
	.align		4
.L_35:
        /*0058*/ 	.byte	0x04, 0x17
        /*005a*/ 	.short	(.L_37 - .L_36)
.L_36:
        /*005c*/ 	.word	0x00000000
        /*0060*/ 	.short	0x0003
        /*0062*/ 	.short	0x0010
        /*0064*/ 	.byte	0x00, 0xf5, 0x21, 0x00


	//----- nvinfo : EIATTR_KPARAM_INFO
	.align		4
.L_37:
        /*0068*/ 	.byte	0x04, 0x17
        /*006a*/ 	.short	(.L_39 - .L_38)
.L_38:
        /*006c*/ 	.word	0x00000000
        /*0070*/ 	.short	0x0002
        /*0072*/ 	.short	0x000c
        /*0074*/ 	.byte	0x00, 0xf0, 0x11, 0x00


	//----- nvinfo : EIATTR_KPARAM_INFO
	.align		4
.L_39:
        /*0078*/ 	.byte	0x04, 0x17
        /*007a*/ 	.short	(.L_41 - .L_40)
.L_40:
        /*007c*/ 	.word	0x00000000
        /*0080*/ 	.short	0x0001
        /*0082*/ 	.short	0x0008
        /*0084*/ 	.byte	0x00, 0xf0, 0x11, 0x00


	//----- nvinfo : EIATTR_KPARAM_INFO
	.align		4
.L_41:
        /*0088*/ 	.byte	0x04, 0x17
        /*008a*/ 	.short	(.L_43 - .L_42)
.L_42:
        /*008c*/ 	.word	0x00000000
        /*0090*/ 	.short	0x0000
        /*0092*/ 	.short	0x0000
        /*0094*/ 	.byte	0x00, 0xf5, 0x21, 0x00


	//----- nvinfo : EIATTR_SPARSE_MMA_MASK
	.align		4
.L_43:
        /*0098*/ 	.byte	0x03, 0x50
        /*009a*/ 	.short	0x0000


	//----- nvinfo : EIATTR_MAXREG_COUNT
	.align		4
        /*009c*/ 	.byte	0x03, 0x1b
        /*009e*/ 	.short	0x00ff


	//----- nvinfo : EIATTR_MERCURY_ISA_VERSION
	.align		4
        /*00a0*/ 	.byte	0x03, 0x5f
        /*00a2*/ 	.short	0x0101


	//----- nvinfo : EIATTR_VRC_CTA_INIT_COUNT
	.align		4
        /*00a4*/ 	.byte	0x02, 0x4a
	.zero		1
	.zero		1


	//----- nvinfo : EIATTR_EXIT_INSTR_OFFSETS
	.align		4
        /*00a8*/ 	.byte	0x04, 0x1c
        /*00aa*/ 	.short	(.L_45 - .L_44)


	//   ....[0]....
.L_44:
        /*00ac*/ 	.word	0x000000c0


	//   ....[1]....
        /*00b0*/ 	.word	0x00000e80


	//----- nvinfo : EIATTR_CBANK_PARAM_SIZE
	.align		4
.L_45:
        /*00b4*/ 	.byte	0x03, 0x19
        /*00b6*/ 	.short	0x0030


	//----- nvinfo : EIATTR_PARAM_CBANK
	.align		4
        /*00b8*/ 	.byte	0x04, 0x0a
        /*00ba*/ 	.short	(.L_47 - .L_46)
	.align		4
.L_46:
        /*00bc*/ 	.word	index@(.nv.constant0._Z11matrix_multPPiiiS0_iiS0_ii)
        /*00c0*/ 	.short	0x0380
        /*00c2*/ 	.short	0x0030


	//----- nvinfo : EIATTR_SW_WAR
	.align		4
.L_47:
        /*00c4*/ 	.byte	0x04, 0x36
        /*00c6*/ 	.short	(.L_49 - .L_48)
.L_48:
        /*00c8*/ 	.word	0x00000008
.L_49:


//--------------------- .nv.info._Z18matrix_mult_sharedPPiiiS0_iiS0_ii --------------------------
	.section	.nv.info._Z18matrix_mult_sharedPPiiiS0_iiS0_ii,"",@"SHT_CUDA_INFO"
	.sectionflags	@""
	.align	4


	//----- nvinfo : EIATTR_CUDA_API_VERSION
	.align		4
        /*0000*/ 	.byte	0x04, 0x37
        /*0002*/ 	.short	(.L_51 - .L_50)
.L_50:
        /*0004*/ 	.word	0x00000082


	//----- nvinfo : EIATTR_KPARAM_INFO
	.align		4
.L_51:
        /*0008*/ 	.byte	0x04, 0x17
        /*000a*/ 	.short	(.L_53 - .L_52)
.L_52:
        /*000c*/ 	.word	0x00000000
        /*0010*/ 	.short	0x0008
        /*0012*/ 	.short	0x002c
        /*0014*/ 	.byte	0x00, 0xf0, 0x11, 0x00


	//----- nvinfo : EIATTR_KPARAM_INFO
	.align		4
.L_53:
        /*0018*/ 	.byte	0x04, 0x17
        /*001a*/ 	.short	(.L_55 - .L_54)
.L_54:
        /*001c*/ 	.word	0x00000000
        /*0020*/ 	.short	0x0007
        /*0022*/ 	.short	0x0028
        /*0024*/ 	.byte	0x00, 0xf0, 0x11, 0x00


	//----- nvinfo : EIATTR_KPARAM_INFO
	.align		4
.L_55:
        /*0028*/ 	.byte	0x04, 0x17
        /*002a*/ 	.short	(.L_57 - .L_56)
.L_56:
        /*002c*/ 	.word	0x00000000
        /*0030*/ 	.short	0x0006
        /*0032*/ 	.short	0x0020
        /*0034*/ 	.byte	0x00, 0xf5, 0x21, 0x00


	//----- nvinfo : EIATTR_KPARAM_INFO
	.align		4
.L_57:
        /*0038*/ 	.byte	0x04, 0x17
        /*003a*/ 	.short	(.L_59 - .L_58)
.L_58:
        /*003c*/ 	.word	0x00000000
        /*0040*/ 	.short	0x0005
        /*0042*/ 	.short	0x001c
        /*0044*/ 	.byte	0x00, 0xf0, 0x11, 0x00


	//----- nvinfo : EIATTR_KPARAM_INFO
	.align		4
.L_59:
        /*0048*/ 	.byte	0x04, 0x17
        /*004a*/ 	.short	(.L_61 - .L_60)
.L_60:
        /*004c*/ 	.word	0x00000000
        /*0050*/ 	.short	0x0004
        /*0052*/ 	.short	0x0018
        /*0054*/ 	.byte	0x00, 0xf0, 0x11, 0x00


	//----- nvinfo : EIATTR_KPARAM_INFO
	.align		4
.L_61:
        /*0058*/ 	.byte	0x04, 0x17
        /*005a*/ 	.short	(.L_63 - .L_62)
.L_62:
        /*005c*/ 	.word	0x00000000
        /*0060*/ 	.short	0x0003
        /*0062*/ 	.short	0x0010
        /*0064*/ 	.byte	0x00, 0xf5, 0x21, 0x00


	//----- nvinfo : EIATTR_KPARAM_INFO
	.align		4
.L_63:
        /*0068*/ 	.byte	0x04, 0x17
        /*006a*/ 	.short	(.L_65 - .L_64)
.L_64:
        /*006c*/ 	.word	0x00000000
        /*0070*/ 	.short	0x0002
        /*0072*/ 	.short	0x000c
        /*0074*/ 	.byte	0x00, 0xf0, 0x11, 0x00


	//----- nvinfo : EIATTR_KPARAM_INFO
	.align		4
.L_65:
        /*0078*/ 	.byte	0x04, 0x17
        /*007a*/ 	.short	(.L_67 - .L_66)
.L_66:
        /*007c*/ 	.word	0x00000000
        /*0080*/ 	.short	0x0001
        /*0082*/ 	.short	0x0008
        /*0084*/ 	.byte	0x00, 0xf0, 0x11, 0x00


	//----- nvinfo : EIATTR_KPARAM_INFO
	.align		4
.L_67:
        /*0088*/ 	.byte	0x04, 0x17
        /*008a*/ 	.short	(.L_69 - .L_68)
.L_68:
        /*008c*/ 	.word	0x00000000
        /*0090*/ 	.short	0x0000
        /*0092*/ 	.short	0x0000
        /*0094*/ 	.byte	0x00, 0xf5, 0x21, 0x00


	//----- nvinfo : EIATTR_SPARSE_MMA_MASK
	.align		4
.L_69:
        /*0098*/ 	.byte	0x03, 0x50
        /*009a*/ 	.short	0x0000


	//----- nvinfo : EIATTR_MAXREG_COUNT
	.align		4
        /*009c*/ 	.byte	0x03, 0x1b
        /*009e*/ 	.short	0x00ff


	//----- nvinfo : EIATTR_NUM_BARRIERS
	.align		4
        /*00a0*/ 	.byte	0x02, 0x4c
        /*00a2*/ 	.byte	0x01
	.zero		1


	//----- nvinfo : EIATTR_MERCURY_ISA_VERSION
	.align		4
        /*00a4*/ 	.byte	0x03, 0x5f
        /*00a6*/ 	.short	0x0101


	//----- nvinfo : EIATTR_VRC_CTA_INIT_COUNT
	.align		4
        /*00a8*/ 	.byte	0x02, 0x4a
	.zero		1
	.zero		1


	//----- nvinfo : EIATTR_EXIT_INSTR_OFFSETS
	.align		4
        /*00ac*/ 	.byte	0x04, 0x1c
        /*00ae*/ 	.short	(.L_71 - .L_70)


	//   ....[0]....
.L_70:
        /*00b0*/ 	.word	0x000008a0


	//   ....[1]....
        /*00b4*/ 	.word	0x00000900


	//----- nvinfo : EIATTR_CBANK_PARAM_SIZE
	.align		4
.L_71:
        /*00b8*/ 	.byte	0x03, 0x19
        /*00ba*/ 	.short	0x0030


	//----- nvinfo : EIATTR_PARAM_CBANK
	.align		4
        /*00bc*/ 	.byte	0x04, 0x0a
        /*00be*/ 	.short	(.L_73 - .L_72)
	.align		4
.L_72:
        /*00c0*/ 	.word	index@(.nv.constant0._Z18matrix_mult_sharedPPiiiS0_iiS0_ii)
        /*00c4*/ 	.short	0x0380
        /*00c6*/ 	.short	0x0030


	//----- nvinfo : EIATTR_SW_WAR
	.align		4
.L_73:
        /*00c8*/ 	.byte	0x04, 0x36
        /*00ca*/ 	.short	(.L_75 - .L_74)
.L_74:
        /*00cc*/ 	.word	0x00000008
.L_75:


//--------------------- .nv.info._Z20convolution_completePPiiiPPdiiS0_ii --------------------------
	.section	.nv.info._Z20convolution_completePPiiiPPdiiS0_ii,"",@"SHT_CUDA_INFO"
	.sectionflags	@""
	.align	4


	//----- nvinfo : EIATTR_CUDA_API_VERSION
	.align		4
        /*0000*/ 	.byte	0x04, 0x37
        /*0002*/ 	.short	(.L_77 - .L_76)
.L_76:
        /*0004*/ 	.word	0x00000082


	//----- nvinfo : EIATTR_KPARAM_INFO
	.align		4
.L_77:
        /*0008*/ 	.byte	0x04, 0x17
        /*000a*/ 	.short	(.L_79 - .L_78)
.L_78:
        /*000c*/ 	.word	0x00000000
        /*0010*/ 	.short	0x0008
        /*0012*/ 	.short	0x002c
        /*0014*/ 	.byte	0x00, 0xf0, 0x11, 0x00


	//----- nvinfo : EIATTR_KPARAM_INFO
	.align		4
.L_79:
        /*0018*/ 	.byte	0x04, 0x17
        /*001a*/ 	.short	(.L_81 - .L_80)
.L_80:
        /*001c*/ 	.word	0x00000000
        /*0020*/ 	.short	0x0007
        /*0022*/ 	.short	0x0028
        /*0024*/ 	.byte	0x00, 0xf0, 0x11, 0x00


	//----- nvinfo : EIATTR_KPARAM_INFO
	.align		4
.L_81:
        /*0028*/ 	.byte	0x04, 0x17
        /*002a*/ 	.short	(.L_83 - .L_82)
.L_82:
        /*002c*/ 	.word	0x00000000
        /*0030*/ 	.short	0x0006
        /*0032*/ 	.short	0x0020
        /*0034*/ 	.byte	0x00, 0xf5, 0x21, 0x00


	//----- nvinfo : EIATTR_KPARAM_INFO
	.align		4
.L_83:
        /*0038*/ 	.byte	0x04, 0x17
        /*003a*/ 	.short	(.L_85 - .L_84)
.L_84:
        /*003c*/ 	.word	0x00000000
        /*0040*/ 	.short	0x0005
        /*0042*/ 	.short	0x001c
        /*0044*/ 	.byte	0x00, 0xf0, 0x11, 0x00


	//----- nvinfo : EIATTR_KPARAM_INFO
	.align		4
.L_85:
        /*0048*/ 	.byte	0x04, 0x17
        /*004a*/ 	.short	(.L_87 - .L_86)
.L_86:
        /*004c*/ 	.word	0x00000000
        /*0050*/ 	.short	0x0004
        /*0052*/ 	.short	0x0018
        /*0054*/ 	.byte	0x00, 0xf0, 0x11, 0x00


	//----- nvinfo : EIATTR_KPARAM_INFO
	.align		4
.L_87:
        /*0058*/ 	.byte	0x04, 0x17
        /*005a*/ 	.short	(.L_89 - .L_88)
.L_88:
        /*005c*/ 	.word	0x00000000
        /*0060*/ 	.short	0x0003
        /*0062*/ 	.short	0x0010
        /*0064*/ 	.byte	0x00, 0xf5, 0x21, 0x00


	//----- nvinfo : EIATTR_KPARAM_INFO
	.align		4
.L_89:
        /*0068*/ 	.byte	0x04, 0x17
        /*006a*/ 	.short	(.L_91 - .L_90)
.L_90:
        /*006c*/ 	.word	0x00000000
        /*0070*/ 	.short	0x0002
        /*0072*/ 	.short	0x000c
        /*0074*/ 	.byte	0x00, 0xf0, 0x11, 0x00


	//----- nvinfo : EIATTR_KPARAM_INFO
	.align		4
.L_91:
        /*0078*/ 	.byte	0x04, 0x17
        /*007a*/ 	.short	(.L_93 - .L_92)
.L_92:
        /*007c*/ 	.word	0x00000000
        /*0080*/ 	.short	0x0001
        /*0082*/ 	.short	0x0008
        /*0084*/ 	.byte	0x00, 0xf0, 0x11, 0x00


	//----- nvinfo : EIATTR_KPARAM_INFO
	.align		4
.L_93:
        /*0088*/ 	.byte	0x04, 0x17
        /*008a*/ 	.short	(.L_95 - .L_94)
.L_94:
        /*008c*/ 	.word	0x00000000
        /*0090*/ 	.short	0x0000
        /*0092*/ 	.short	0x0000
        /*0094*/ 	.byte	0x00, 0xf5, 0x21, 0x00


	//----- nvinfo : EIATTR_SPARSE_MMA_MASK
	.align		4
.L_95:
        /*0098*/ 	.byte	0x03, 0x50
        /*009a*/ 	.short	0x0000


	//----- nvinfo : EIATTR_MAXREG_COUNT
	.align		4
        /*009c*/ 	.byte	0x03, 0x1b
        /*009e*/ 	.short	0x00ff


	//----- nvinfo : EIATTR_MERCURY_ISA_VERSION
	.align		4
        /*00a0*/ 	.byte	0x03, 0x5f
        /*00a2*/ 	.short	0x0101


	//----- nvinfo : EIATTR_VRC_CTA_INIT_COUNT
	.align		4
        /*00a4*/ 	.byte	0x02, 0x4a
	.zero		1
	.zero		1


	//----- nvinfo : EIATTR_EXIT_INSTR_OFFSETS
	.align		4
        /*00a8*/ 	.byte	0x04, 0x1c
        /*00aa*/ 	.short	(.L_97 - .L_96)


	//   ....[0]....
.L_96:
        /*00ac*/ 	.word	0x000000c0


	//   ....[1]....
        /*00b0*/ 	.word	0x00000b90


	//----- nvinfo : EIATTR_CRS_STACK_SIZE
	.align		4
.L_97:
        /*00b4*/ 	.byte	0x04, 0x1e
        /*00b6*/ 	.short	(.L_99 - .L_98)
.L_98:
        /*00b8*/ 	.word	0x00000000


	//----- nvinfo : EIATTR_CBANK_PARAM_SIZE
	.align		4
.L_99:
        /*00bc*/ 	.byte	0x03, 0x19
        /*00be*/ 	.short	0x0030


	//----- nvinfo : EIATTR_PARAM_CBANK
	.align		4
        /*00c0*/ 	.byte	0x04, 0x0a
        /*00c2*/ 	.short	(.L_101 - .L_100)
	.align		4
.L_100:
        /*00c4*/ 	.word	index@(.nv.constant0._Z20convolution_completePPiiiPPdiiS0_ii)
        /*00c8*/ 	.short	0x0380
        /*00ca*/ 	.short	0x0030


	//----- nvinfo : EIATTR_SW_WAR
	.align		4
.L_101:
        /*00cc*/ 	.byte	0x04, 0x36
        /*00ce*/ 	.short	(.L_103 - .L_102)
.L_102:
        /*00d0*/ 	.word	0x00000008
.L_103:


//--------------------- .nv.info._Z11convolutionPPiiiPPdiiS0_ii --------------------------
	.section	.nv.info._Z11convolutionPPiiiPPdiiS0_ii,"",@"SHT_CUDA_INFO"
	.sectionflags	@""
	.align	4


	//----- nvinfo : EIATTR_CUDA_API_VERSION
	.align		4
        /*0000*/ 	.byte	0x04, 0x37
        /*0002*/ 	.short	(.L_105 - .L_104)
.L_104:
        /*0004*/ 	.word	0x00000082


	//----- nvinfo : EIATTR_KPARAM_INFO
	.align		4
.L_105:
        /*0008*/ 	.byte	0x04, 0x17
        /*000a*/ 	.short	(.L_107 - .L_106)
.L_106:
        /*000c*/ 	.word	0x00000000
        /*0010*/ 	.short	0x0008
        /*0012*/ 	.short	0x002c
        /*0014*/ 	.byte	0x00, 0xf0, 0x11, 0x00


	//----- nvinfo : EIATTR_KPARAM_INFO
	.align		4
.L_107:
        /*0018*/ 	.byte	0x04, 0x17
        /*001a*/ 	.short	(.L_109 - .L_108)
.L_108:
        /*001c*/ 	.word	0x00000000
        /*0020*/ 	.short	0x0007
        /*0022*/ 	.short	0x0028
        /*0024*/ 	.byte	0x00, 0xf0, 0x11, 0x00


	//----- nvinfo : EIATTR_KPARAM_INFO
	.align		4
.L_109:
        /*0028*/ 	.byte	0x04, 0x17
        /*002a*/ 	.short	(.L_111 - .L_110)
.L_110:
        /*002c*/ 	.word	0x00000000
        /*0030*/ 	.short	0x0006
        /*0032*/ 	.short	0x0020
        /*0034*/ 	.byte	0x00, 0xf5, 0x21, 0x00


	//----- nvinfo : EIATTR_KPARAM_INFO
	.align		4
.L_111:
        /*0038*/ 	.byte	0x04, 0x17
        /*003a*/ 	.short	(.L_113 - .L_112)
.L_112:
        /*003c*/ 	.word	0x00000000
        /*0040*/ 	.short	0x0005
        /*0042*/ 	.short	0x001c
        /*0044*/ 	.byte	0x00, 0xf0, 0x11, 0x00


	//----- nvinfo : EIATTR_KPARAM_INFO
	.align		4
.L_113:
        /*0048*/ 	.byte	0x04, 0x17
        /*004a*/ 	.short	(.L_115 - .L_114)
.L_114:
        /*004c*/ 	.word	0x00000000
        /*0050*/ 	.short	0x0004
        /*0052*/ 	.short	0x0018
        /*0054*/ 	.byte	0x00, 0xf0, 0x11, 0x00


	//----- nvinfo : EIATTR_KPARAM_INFO
	.align		4
.L_115:
        /*0058*/ 	.byte	0x04, 0x17
        /*005a*/ 	.short	(.L_117 - .L_116)
.L_116:
        /*005c*/ 	.word	0x00000000
        /*0060*/ 	.short	0x0003
        /*0062*/ 	.short	0x0010
        /*0064*/ 	.byte	0x00, 0xf5, 0x21, 0x00


	//----- nvinfo : EIATTR_KPARAM_INFO
	.align		4
.L_117:
        /*0068*/ 	.byte	0x04, 0x17
        /*006a*/ 	.short	(.L_119 - .L_118)
.L_118:
        /*006c*/ 	.word	0x00000000
        /*0070*/ 	.short	0x0002
        /*0072*/ 	.short	0x000c
        /*0074*/ 	.byte	0x00, 0xf0, 0x11, 0x00


	//----- nvinfo : EIATTR_KPARAM_INFO
	.align		4
.L_119:
        /*0078*/ 	.byte	0x04, 0x17
        /*007a*/ 	.short	(.L_121 - .L_120)
.L_120:
        /*007c*/ 	.word	0x00000000
        /*0080*/ 	.short	0x0001
        /*0082*/ 	.short	0x0008
        /*0084*/ 	.byte	0x00, 0xf0, 0x11, 0x00


	//----- nvinfo : EIATTR_KPARAM_INFO
	.align		4
.L_121:
        /*0088*/ 	.byte	0x04, 0x17
        /*008a*/ 	.short	(.L_123 - .L_122)
.L_122:
        /*008c*/ 	.word	0x00000000
        /*0090*/ 	.short	0x0000
        /*0092*/ 	.short	0x0000
        /*0094*/ 	.byte	0x00, 0xf5, 0x21, 0x00


	//----- nvinfo : EIATTR_SPARSE_MMA_MASK
	.align		4
.L_123:
        /*0098*/ 	.byte	0x03, 0x50
        /*009a*/ 	.short	0x0000


	//----- nvinfo : EIATTR_MAXREG_COUNT
	.align		4
        /*009c*/ 	.byte	0x03, 0x1b
        /*009e*/ 	.short	0x00ff


	//----- nvinfo : EIATTR_MERCURY_ISA_VERSION
	.align		4
        /*00a0*/ 	.byte	0x03, 0x5f
        /*00a2*/ 	.short	0x0101


	//----- nvinfo : EIATTR_VRC_CTA_INIT_COUNT
	.align		4
        /*00a4*/ 	.byte	0x02, 0x4a
	.zero		1
	.zero		1


	//----- nvinfo : EIATTR_EXIT_INSTR_OFFSETS
	.align		4
        /*00a8*/ 	.byte	0x04, 0x1c
        /*00aa*/ 	.short	(.L_125 - .L_124)


	//   ....[0]....
.L_124:
        /*00ac*/ 	.word	0x000000d0


	//   ....[1]....
        /*00b0*/ 	.word	0x00000150


	//   ....[2]....
        /*00b4*/ 	.word	0x00000190


	//   ....[3]....
        /*00b8*/ 	.word	0x00000e80


	//----- nvinfo : EIATTR_CBANK_PARAM_SIZE
	.align		4
.L_125:
        /*00bc*/ 	.byte	0x03, 0x19
        /*00be*/ 	.short	0x0030


	//----- nvinfo : EIATTR_PARAM_CBANK
	.align		4
        /*00c0*/ 	.byte	0x04, 0x0a
        /*00c2*/ 	.short	(.L_127 - .L_126)
	.align		4
.L_126:
        /*00c4*/ 	.word	index@(.nv.constant0._Z11convolutionPPiiiPPdiiS0_ii)
        /*00c8*/ 	.short	0x0380
        /*00ca*/ 	.short	0x0030


	//----- nvinfo : EIATTR_SW_WAR
	.align		4
.L_127:
        /*00cc*/ 	.byte	0x04, 0x36
        /*00ce*/ 	.short	(.L_129 - .L_128)
.L_128:
        /*00d0*/ 	.word	0x00000008
.L_129:


//--------------------- .nv.callgraph             --------------------------
	.section	.nv.callgraph,"",@"SHT_CUDA_CALLGRAPH"
	.align	4
	.sectionentsize	8
	.align		4
        /*0000*/ 	.word	0x00000000
	.align		4
        /*0004*/ 	.word	0xffffffff
	.align		4
        /*0008*/ 	.word	0x00000000
	.align		4
        /*000c*/ 	.word	0xfffffffe
	.align		4
        /*0010*/ 	.word	0x00000000
	.align		4
        /*0014*/ 	.word	0xfffffffd
	.align		4
        /*0018*/ 	.word	0x00000000
	.align		4
        /*001c*/ 	.word	0xfffffffc


//--------------------- .text._Z11matrix_multPPiiiS0_iiS0_ii --------------------------
	.section	.text._Z11matrix_multPPiiiS0_iiS0_ii,"ax",@progbits
	.align	128
        .global         _Z11matrix_multPPiiiS0_iiS0_ii
        .type           _Z11matrix_multPPiiiS0_iiS0_ii,@function
        .size           _Z11matrix_multPPiiiS0_iiS0_ii,(.L_x_36 - _Z11matrix_multPPiiiS0_iiS0_ii)
        .other          _Z11matrix_multPPiiiS0_iiS0_ii,@"STO_CUDA_ENTRY STV_DEFAULT"
_Z11matrix_multPPiiiS0_iiS0_ii:
.text._Z11matrix_multPPiiiS0_iiS0_ii:
[----:B------:R-:W-:Y:S01]  /*0000*/  LDC R1, c[0x0][0x37c] ;  /* 0x0000df00ff017b82 */ /* 0x000fe20000000800 */
[----:B------:R-:W0:Y:S07]  /*0010*/  S2R R0, SR_TID.X ;  /* 0x0000000000007919 */ /* 0x000e2e0000002100 */
[----:B------:R-:W0:Y:S01]  /*0020*/  S2UR UR4, SR_CTAID.X ;  /* 0x00000000000479c3 */ /* 0x000e220000002500 */
[----:B------:R-:W1:Y:S01]  /*0030*/  LDCU.64 UR6, c[0x0][0x3a8] ;  /* 0x00007500ff0677ac */ /* 0x000e620008000a00 */
[----:B------:R-:W2:Y:S06]  /*0040*/  S2R R2, SR_TID.Y ;  /* 0x0000000000027919 */ /* 0x000eac0000002200 */
[----:B------:R-:W0:Y:S08]  /*0050*/  LDC R3, c[0x0][0x360] ;  /* 0x0000d800ff037b82 */ /* 0x000e300000000800 */
[----:B------:R-:W2:Y:S08]  /*0060*/  S2UR UR5, SR_CTAID.Y ;  /* 0x00000000000579c3 */ /* 0x000eb00000002600 */
[----:B------:R-:W2:Y:S01]  /*0070*/  LDC R5, c[0x0][0x364] ;  /* 0x0000d900ff057b82 */ /* 0x000ea20000000800 */
[----:B0-----:R-:W-:-:S05]  /*0080*/  IMAD R0, R3, UR4, R0 ;  /* 0x0000000403007c24 */ /* 0x001fca000f8e0200 */
[----:B-1----:R-:W-:Y:S01]  /*0090*/  ISETP.GE.AND P0, PT, R0, UR7, PT ;  /* 0x0000000700007c0c */ /* 0x002fe2000bf06270 */
[----:B--2---:R-:W-:-:S05]  /*00a0*/  IMAD R2, R5, UR5, R2 ;  /* 0x0000000505027c24 */ /* 0x004fca000f8e0202 */
[----:B------:R-:W-:-:S13]  /*00b0*/  ISETP.GE.OR P0, PT, R2, UR6, P0 ;  /* 0x0000000602007c0c */ /* 0x000fda0008706670 */
[----:B------:R-:W-:Y:S05]  /*00c0*/  @P0 EXIT ;  /* 0x000000000000094d */ /* 0x000fea0003800000 */
[----:B------:R-:W0:Y:S01]  /*00d0*/  LDCU UR6, c[0x0][0x38c] ;  /* 0x00007180ff0677ac */ /* 0x000e220008000800 */
[----:B------:R-:W-:Y:S01]  /*00e0*/  HFMA2 R9, -RZ, RZ, 0, 0 ;  /* 0x00000000ff097431 */ /* 0x000fe200000001ff */
[----:B------:R-:W1:Y:S01]  /*00f0*/  LDCU.64 UR10, c[0x0][0x358] ;  /* 0x00006b00ff0a77ac */ /* 0x000e620008000a00 */
[----:B0-----:R-:W-:-:S09]  /*0100*/  UISETP.GE.AND UP0, UPT, UR6, 0x1, UPT ;  /* 0x000000010600788c */ /* 0x001fd2000bf06270 */
[----:B-1----:R-:W-:Y:S05]  /*0110*/  BRA.U !UP0, `(.L_x_0) ;  /* 0x0000000d08447547 */ /* 0x002fea000b800000 */
[----:B------:R-:W0:Y:S02]  /*0120*/  LDC.64 R12, c[0x0][0x380] ;  /* 0x0000e000ff0c7b82 */ /* 0x000e240000000a00 */
[----:B0-----:R-:W-:-:S06]  /*0130*/  IMAD.WIDE.U32 R12, R2, 0x8, R12 ;  /* 0x00000008020c7825 */ /* 0x001fcc00078e000c */
[----:B------:R-:W5:Y:S01]  /*0140*/  LDG.E.64 R12, desc[UR10][R12.64] ;  /* 0x0000000a0c0c7981 */ /* 0x000f62000c1e1b00 */
[----:B------:R-:W-:Y:S01]  /*0150*/  UISETP.GE.U32.AND UP1, UPT, UR6, 0x10, UPT ;  /* 0x000000100600788c */ /* 0x000fe2000bf26070 */
[----:B------:R-:W-:Y:S01]  /*0160*/  MOV R3, RZ ;  /* 0x000000ff00037202 */ /* 0x000fe20000000f00 */
[----:B------:R-:W-:Y:S01]  /*0170*/  ULOP3.LUT UR7, UR6, 0xf, URZ, 0xc0, !UPT ;  /* 0x0000000f06077892 */ /* 0x000fe2000f8ec0ff */
[----:B------:R-:W-:-:S03]  /*0180*/  MOV R9, RZ ;  /* 0x000000ff00097202 */ /* 0x000fc60000000f00 */
[----:B------:R-:W-:-:S03]  /*0190*/  UISETP.NE.AND UP0, UPT, UR7, URZ, UPT ;  /* 0x000000ff0700728c */ /* 0x000fc6000bf05270 */
[----:B------:R-:W-:Y:S08]  /*01a0*/  BRA.U !UP1, `(.L_x_1) ;  /* 0x00000005098c7547 */ /* 0x000ff0000b800000 */
[----:B------:R-:W0:Y:S01]  /*01b0*/  LDCU.64 UR4, c[0x0][0x390] ;  /* 0x00007200ff0477ac */ /* 0x000e220008000a00 */
[----:B-----5:R-:W-:Y:S02]  /*01c0*/  IADD3 R4, P0, PT, R12, 0x20, RZ ;  /* 0x000000200c047810 */ /* 0x020fe40007f1e0ff */
[----:B------:R-:W-:Y:S01]  /*01d0*/  MOV R9, RZ ;  /* 0x000000ff00097202 */ /* 0x000fe20000000f00 */
[----:B------:R-:W-:Y:S01]  /*01e0*/  ULOP3.LUT UR8, UR6, 0x7ffffff0, URZ, 0xc0, !UPT ;  /* 0x7ffffff006087892 */ /* 0x000fe2000f8ec0ff */
[----:B------:R-:W-:-:S03]  /*01f0*/  IADD3.X R11, PT, PT, RZ, R13, RZ, P0, !PT ;  /* 0x0000000dff0b7210 */ /* 0x000fc600007fe4ff */
[----:B------:R-:W-:Y:S02]  /*0200*/  UIADD3 UR9, UPT, UPT, -UR8, URZ, URZ ;  /* 0x000000ff08097290 */ /* 0x000fe4000fffe1ff */
[----:B------:R-:W-:Y:S01]  /*0210*/  MOV R3, UR8 ;  /* 0x0000000800037c02 */ /* 0x000fe20008000f00 */
[----:B0-----:R-:W-:-:S04]  /*0220*/  UIADD3 UR4, UP1, UPT, UR4, 0x40, URZ ;  /* 0x0000004004047890 */ /* 0x001fc8000ff3e0ff */
[----:B------:R-:W-:Y:S02]  /*0230*/  UIADD3.X UR5, UPT, UPT, URZ, UR5, URZ, UP1, !UPT ;  /* 0x00000005ff057290 */ /* 0x000fe40008ffe4ff */
[----:B------:R-:W-:-:S04]  /*0240*/  MOV R14, UR4 ;  /* 0x00000004000e7c02 */ /* 0x000fc80008000f00 */
[----:B------:R-:W-:-:S07]  /*0250*/  MOV R15, UR5 ;  /* 0x00000005000f7c02 */ /* 0x000fce0008000f00 */
.L_x_2:
[----:B------:R-:W2:Y:S04]  /*0260*/  LDG.E.64 R26, desc[UR10][R14.64+-0x40] ;  /* 0xffffc00a0e1a7981 */ /* 0x000ea8000c1e1b00 */
[----:B------:R-:W3:Y:S04]  /*0270*/  LDG.E.64 R24, desc[UR10][R14.64+-0x38] ;  /* 0xffffc80a0e187981 */ /* 0x000ee8000c1e1b00 */
[----:B------:R-:W4:Y:S04]  /*0280*/  LDG.E.64 R22, desc[UR10][R14.64+-0x30] ;  /* 0xffffd00a0e167981 */ /* 0x000f28000c1e1b00 */
[----:B------:R-:W5:Y:S04]  /*0290*/  LDG.E.64 R6, desc[UR10][R14.64+-0x28] ;  /* 0xffffd80a0e067981 */ /* 0x000f68000c1e1b00 */
[----:B------:R-:W5:Y:S04]  /*02a0*/  LDG.E.64 R20, desc[UR10][R14.64+-0x20] ;  /* 0xffffe00a0e147981 */ /* 0x000f68000c1e1b00 */
[----:B------:R-:W5:Y:S04]  /*02b0*/  LDG.E.64 R28, desc[UR10][R14.64+-0x18] ;  /* 0xffffe80a0e1c7981 */ /* 0x000f68000c1e1b00 */
[----:B------:R-:W5:Y:S04]  /*02c0*/  LDG.E.64 R18, desc[UR10][R14.64+-0x10] ;  /* 0xfffff00a0e127981 */ /* 0x000f68000c1e1b00 */
[----:B------:R-:W5:Y:S01]  /*02d0*/  LDG.E.64 R16, desc[UR10][R14.64+-0x8] ;  /* 0xfffff80a0e107981 */ /* 0x000f62000c1e1b00 */
[----:B------:R-:W-:-:S05]  /*02e0*/  MOV R10, R4 ;  /* 0x00000004000a7202 */ /* 0x000fca0000000f00 */
[----:B------:R-:W5:Y:S01]  /*02f0*/  LDG.E R5, desc[UR10][R10.64+-0xc] ;  /* 0xfffff40a0a057981 */ /* 0x000f62000c1e1900 */
[----:B--2---:R-:W-:-:S04]  /*0300*/  IMAD.WIDE R26, R0, 0x4, R26 ;  /* 0x00000004001a7825 */ /* 0x004fc800078e021a */
[C---:B---3--:R-:W-:Y:S01]  /*0310*/  IMAD.WIDE R24, R0.reuse, 0x4, R24 ;  /* 0x0000000400187825 */ /* 0x048fe200078e0218 */
[----:B------:R-:W2:Y:S03]  /*0320*/  LDG.E R8, desc[UR10][R26.64] ;  /* 0x0000000a1a087981 */ /* 0x000ea6000c1e1900 */
[C---:B----4-:R-:W-:Y:S02]  /*0330*/  IMAD.WIDE R22, R0.reuse, 0x4, R22 ;  /* 0x0000000400167825 */ /* 0x050fe400078e0216 */
[----:B------:R-:W3:Y:S02]  /*0340*/  LDG.E R25, desc[UR10][R24.64] ;  /* 0x0000000a18197981 */ /* 0x000ee4000c1e1900 */
[C---:B-----5:R-:W-:Y:S02]  /*0350*/  IMAD.WIDE R6, R0.reuse, 0x4, R6 ;  /* 0x0000000400067825 */ /* 0x060fe400078e0206 */
[----:B------:R-:W4:Y:S04]  /*0360*/  LDG.E R23, desc[UR10][R22.64] ;  /* 0x0000000a16177981 */ /* 0x000f28000c1e1900 */
[----:B------:R-:W2:Y:S04]  /*0370*/  LDG.E R26, desc[UR10][R10.64+-0x20] ;  /* 0xffffe00a0a1a7981 */ /* 0x000ea8000c1e1900 */
[----:B------:R-:W3:Y:S01]  /*0380*/  LDG.E R24, desc[UR10][R10.64+-0x1c] ;  /* 0xffffe40a0a187981 */ /* 0x000ee2000c1e1900 */
[----:B------:R-:W-:-:S03]  /*0390*/  IMAD.WIDE R20, R0, 0x4, R20 ;  /* 0x0000000400147825 */ /* 0x000fc600078e0214 */
[----:B------:R-:W4:Y:S04]  /*03a0*/  LDG.E R22, desc[UR10][R10.64+-0x18] ;  /* 0xffffe80a0a167981 */ /* 0x000f28000c1e1900 */
[----:B------:R-:W5:Y:S04]  /*03b0*/  LDG.E R7, desc[UR10][R6.64] ;  /* 0x0000000a06077981 */ /* 0x000f68000c1e1900 */
[----:B------:R-:W5:Y:S01]  /*03c0*/  LDG.E R21, desc[UR10][R20.64] ;  /* 0x0000000a14157981 */ /* 0x000f62000c1e1900 */
[----:B------:R-:W-:-:S03]  /*03d0*/  IMAD.WIDE R28, R0, 0x4, R28 ;  /* 0x00000004001c7825 */ /* 0x000fc600078e021c */
[----:B------:R-:W5:Y:S04]  /*03e0*/  LDG.E R27, desc[UR10][R10.64+-0x8] ;  /* 0xfffff80a0a1b7981 */ /* 0x000f68000c1e1900 */
[----:B------:R-:W5:Y:S04]  /*03f0*/  LDG.E R6, desc[UR10][R10.64+-0x14] ;  /* 0xffffec0a0a067981 */ /* 0x000f68000c1e1900 */
[----:B------:R-:W5:Y:S01]  /*0400*/  LDG.E R20, desc[UR10][R10.64+-0x10] ;  /* 0xfffff00a0a147981 */ /* 0x000f62000c1e1900 */
[----:B------:R-:W-:-:S03]  /*0410*/  IMAD.WIDE R18, R0, 0x4, R18 ;  /* 0x0000000400127825 */ /* 0x000fc600078e0212 */
[----:B------:R-:W5:Y:S01]  /*0420*/  LDG.E R4, desc[UR10][R28.64] ;  /* 0x0000000a1c047981 */ /* 0x000f62000c1e1900 */
[----:B------:R-:W-:-:S03]  /*0430*/  IMAD.WIDE R16, R0, 0x4, R16 ;  /* 0x0000000400107825 */ /* 0x000fc600078e0210 */
[----:B------:R0:W5:Y:S04]  /*0440*/  LDG.E R18, desc[UR10][R18.64] ;  /* 0x0000000a12127981 */ /* 0x000168000c1e1900 */
[----:B------:R-:W5:Y:S04]  /*0450*/  LDG.E R16, desc[UR10][R16.64] ;  /* 0x0000000a10107981 */ /* 0x000f68000c1e1900 */
[----:B------:R-:W5:Y:S04]  /*0460*/  LDG.E R29, desc[UR10][R10.64+0x4] ;  /* 0x0000040a0a1d7981 */ /* 0x000f68000c1e1900 */
[----:B------:R-:W5:Y:S04]  /*0470*/  LDG.E R28, desc[UR10][R10.64+0x8] ;  /* 0x0000080a0a1c7981 */ /* 0x000f68000c1e1900 */
[----:B------:R-:W5:Y:S01]  /*0480*/  LDG.E R17, desc[UR10][R10.64+-0x4] ;  /* 0xfffffc0a0a117981 */ /* 0x000f62000c1e1900 */
[----:B--2---:R-:W-:-:S04]  /*0490*/  IMAD R8, R26, R8, R9 ;  /* 0x000000081a087224 */ /* 0x004fc800078e0209 */
[----:B---3--:R-:W-:-:S04]  /*04a0*/  IMAD R8, R24, R25, R8 ;  /* 0x0000001918087224 */ /* 0x008fc800078e0208 */
[----:B----4-:R-:W-:Y:S02]  /*04b0*/  IMAD R24, R22, R23, R8 ;  /* 0x0000001716187224 */ /* 0x010fe400078e0208 */
[----:B------:R-:W2:Y:S04]  /*04c0*/  LDG.E.64 R22, desc[UR10][R14.64] ;  /* 0x0000000a0e167981 */ /* 0x000ea8000c1e1b00 */
[----:B------:R-:W3:Y:S01]  /*04d0*/  LDG.E.64 R8, desc[UR10][R14.64+0x8] ;  /* 0x0000080a0e087981 */ /* 0x000ee2000c1e1b00 */
[----:B-----5:R-:W-:-:S03]  /*04e0*/  IMAD R6, R6, R7, R24 ;  /* 0x0000000706067224 */ /* 0x020fc600078e0218 */
[----:B------:R-:W4:Y:S01]  /*04f0*/  LDG.E.64 R24, desc[UR10][R14.64+0x20] ;  /* 0x0000200a0e187981 */ /* 0x000f22000c1e1b00 */
[----:B0-----:R-:W-:-:S03]  /*0500*/  IMAD R19, R20, R21, R6 ;  /* 0x0000001514137224 */ /* 0x001fc600078e0206 */
[----:B------:R-:W5:Y:S04]  /*0510*/  LDG.E.64 R20, desc[UR10][R14.64+0x10] ;  /* 0x0000100a0e147981 */ /* 0x000f68000c1e1b00 */
[----:B------:R-:W5:Y:S01]  /*0520*/  LDG.E.64 R6, desc[UR10][R14.64+0x18] ;  /* 0x0000180a0e067981 */ /* 0x000f62000c1e1b00 */
[----:B------:R-:W-:-:S03]  /*0530*/  IMAD R19, R5, R4, R19 ;  /* 0x0000000405137224 */ /* 0x000fc600078e0213 */
[----:B------:R-:W5:Y:S01]  /*0540*/  LDG.E.64 R4, desc[UR10][R14.64+0x28] ;  /* 0x0000280a0e047981 */ /* 0x000f62000c1e1b00 */
[----:B------:R-:W-:-:S03]  /*0550*/  IMAD R26, R27, R18, R19 ;  /* 0x000000121b1a7224 */ /* 0x000fc600078e0213 */
[----:B------:R-:W5:Y:S04]  /*0560*/  LDG.E.64 R18, desc[UR10][R14.64+0x30] ;  /* 0x0000300a0e127981 */ /* 0x000f68000c1e1b00 */
[----:B------:R-:W5:Y:S01]  /*0570*/  LDG.E R27, desc[UR10][R10.64] ;  /* 0x0000000a0a1b7981 */ /* 0x000f62000c1e1900 */
[----:B------:R-:W-:-:S03]  /*0580*/  IMAD R26, R17, R16, R26 ;  /* 0x00000010111a7224 */ /* 0x000fc600078e021a */
[----:B------:R-:W5:Y:S01]  /*0590*/  LDG.E.64 R16, desc[UR10][R14.64+0x38] ;  /* 0x0000380a0e107981 */ /* 0x000f62000c1e1b00 */
[----:B--2---:R-:W-:-:S04]  /*05a0*/  IMAD.WIDE R22, R0, 0x4, R22 ;  /* 0x0000000400167825 */ /* 0x004fc800078e0216 */
[C---:B---3--:R-:W-:Y:S02]  /*05b0*/  IMAD.WIDE R8, R0.reuse, 0x4, R8 ;  /* 0x0000000400087825 */ /* 0x048fe400078e0208 */
[----:B------:R-:W2:Y:S04]  /*05c0*/  LDG.E R23, desc[UR10][R22.64] ;  /* 0x0000000a16177981 */ /* 0x000ea8000c1e1900 */
[----:B------:R-:W3:Y:S01]  /*05d0*/  LDG.E R8, desc[UR10][R8.64] ;  /* 0x0000000a08087981 */ /* 0x000ee2000c1e1900 */
[----:B----4-:R-:W-:-:S03]  /*05e0*/  IMAD.WIDE R24, R0, 0x4, R24 ;  /* 0x0000000400187825 */ /* 0x010fc600078e0218 */
[----:B------:R-:W4:Y:S01]  /*05f0*/  LDG.E R22, desc[UR10][R10.64+0x10] ;  /* 0x0000100a0a167981 */ /* 0x000f22000c1e1900 */
[----:B-----5:R-:W-:-:S03]  /*0600*/  IMAD.WIDE R20, R0, 0x4, R20 ;  /* 0x0000000400147825 */ /* 0x020fc600078e0214 */
[----:B------:R-:W5:Y:S01]  /*0610*/  LDG.E R9, desc[UR10][R10.64+0xc] ;  /* 0x00000c0a0a097981 */ /* 0x000f62000c1e1900 */
[----:B------:R-:W-:-:S03]  /*0620*/  IMAD.WIDE R6, R0, 0x4, R6 ;  /* 0x0000000400067825 */ /* 0x000fc600078e0206 */
[----:B------:R-:W4:Y:S04]  /*0630*/  LDG.E R24, desc[UR10][R24.64] ;  /* 0x0000000a18187981 */ /* 0x000f28000c1e1900 */
[----:B------:R-:W5:Y:S01]  /*0640*/  LDG.E R20, desc[UR10][R20.64] ;  /* 0x0000000a14147981 */ /* 0x000f62000c1e1900 */
[----:B------:R-:W-:-:S03]  /*0650*/  IMAD.WIDE R4, R0, 0x4, R4 ;  /* 0x0000000400047825 */ /* 0x000fc600078e0204 */
[----:B------:R-:W4:Y:S01]  /*0660*/  LDG.E R6, desc[UR10][R6.64] ;  /* 0x0000000a06067981 */ /* 0x000f22000c1e1900 */
[----:B------:R-:W-:-:S03]  /*0670*/  IMAD.WIDE R18, R0, 0x4, R18 ;  /* 0x0000000400127825 */ /* 0x000fc600078e0212 */
[----:B------:R-:W4:Y:S04]  /*0680*/  LDG.E R4, desc[UR10][R4.64] ;  /* 0x0000000a04047981 */ /* 0x000f28000c1e1900 */
[----:B------:R-:W4:Y:S04]  /*0690*/  LDG.E R18, desc[UR10][R18.64] ;  /* 0x0000000a12127981 */ /* 0x000f28000c1e1900 */
[----:B------:R-:W4:Y:S01]  /*06a0*/  LDG.E R7, desc[UR10][R10.64+0x14] ;  /* 0x0000140a0a077981 */ /* 0x000f22000c1e1900 */
[----:B------:R-:W-:-:S03]  /*06b0*/  IMAD.WIDE R16, R0, 0x4, R16 ;  /* 0x0000000400107825 */ /* 0x000fc600078e0210 */
[----:B------:R-:W4:Y:S04]  /*06c0*/  LDG.E R21, desc[UR10][R10.64+0x18] ;  /* 0x0000180a0a157981 */ /* 0x000f28000c1e1900 */
[----:B------:R-:W4:Y:S04]  /*06d0*/  LDG.E R16, desc[UR10][R16.64] ;  /* 0x0000000a10107981 */ /* 0x000f28000c1e1900 */
[----:B------:R0:W4:Y:S01]  /*06e0*/  LDG.E R5, desc[UR10][R10.64+0x1c] ;  /* 0x00001c0a0a057981 */ /* 0x000122000c1e1900 */
[----:B------:R-:W-:-:S04]  /*06f0*/  UIADD3 UR9, UPT, UPT, UR9, 0x10, URZ ;  /* 0x0000001009097890 */ /* 0x000fc8000fffe0ff */
[----:B------:R-:W-:Y:S01]  /*0700*/  UISETP.NE.AND UP1, UPT, UR9, URZ, UPT ;  /* 0x000000ff0900728c */ /* 0x000fe2000bf25270 */
[----:B------:R-:W-:-:S04]  /*0710*/  IADD3 R14, P1, PT, R14, 0x80, RZ ;  /* 0x000000800e0e7810 */ /* 0x000fc80007f3e0ff */
[----:B------:R-:W-:Y:S01]  /*0720*/  IADD3.X R15, PT, PT, RZ, R15, RZ, P1, !PT ;  /* 0x0000000fff0f7210 */ /* 0x000fe20000ffe4ff */
[----:B--2---:R-:W-:-:S04]  /*0730*/  IMAD R23, R27, R23, R26 ;  /* 0x000000171b177224 */ /* 0x004fc800078e021a */
[----:B---3--:R-:W-:-:S04]  /*0740*/  IMAD R23, R29, R8, R23 ;  /* 0x000000081d177224 */ /* 0x008fc800078e0217 */
[----:B-----5:R-:W-:-:S04]  /*0750*/  IMAD R20, R28, R20, R23 ;  /* 0x000000141c147224 */ /* 0x020fc800078e0217 */
[----:B----4-:R-:W-:-:S04]  /*0760*/  IMAD R9, R9, R6, R20 ;  /* 0x0000000609097224 */ /* 0x010fc800078e0214 */
[----:B------:R-:W-:-:S04]  /*0770*/  IMAD R9, R22, R24, R9 ;  /* 0x0000001816097224 */ /* 0x000fc800078e0209 */
[----:B------:R-:W-:Y:S01]  /*0780*/  IMAD R7, R7, R4, R9 ;  /* 0x0000000407077224 */ /* 0x000fe200078e0209 */
[----:B------:R-:W-:-:S03]  /*0790*/  IADD3 R4, P0, PT, R10, 0x40, RZ ;  /* 0x000000400a047810 */ /* 0x000fc60007f1e0ff */
[----:B------:R-:W-:Y:S01]  /*07a0*/  IMAD R7, R21, R18, R7 ;  /* 0x0000001215077224 */ /* 0x000fe200078e0207 */
[----:B0-----:R-:W-:-:S03]  /*07b0*/  IADD3.X R11, PT, PT, RZ, R11, RZ, P0, !PT ;  /* 0x0000000bff0b7210 */ /* 0x001fc600007fe4ff */
[----:B------:R-:W-:Y:S01]  /*07c0*/  IMAD R9, R5, R16, R7 ;  /* 0x0000001005097224 */ /* 0x000fe200078e0207 */
[----:B------:R-:W-:Y:S06]  /*07d0*/  BRA.U UP1, `(.L_x_2) ;  /* 0xfffffff901a07547 */ /* 0x000fec000b83ffff */
.L_x_1:
[----:B------:R-:W-:Y:S05]  /*07e0*/  BRA.U !UP0, `(.L_x_0) ;  /* 0x0000000508907547 */ /* 0x000fea000b800000 */
[----:B------:R-:W-:Y:S02]  /*07f0*/  UISETP.GE.U32.AND UP0, UPT, UR7, 0x8, UPT ;  /* 0x000000080700788c */ /* 0x000fe4000bf06070 */
[----:B------:R-:W-:-:S04]  /*0800*/  ULOP3.LUT UR5, UR6, 0x7, URZ, 0xc0, !UPT ;  /* 0x0000000706057892 */ /* 0x000fc8000f8ec0ff */
[----:B------:R-:W-:-:S03]  /*0810*/  UISETP.NE.AND UP1, UPT, UR5, URZ, UPT ;  /* 0x000000ff0500728c */ /* 0x000fc6000bf25270 */
[----:B------:R-:W-:Y:S08]  /*0820*/  BRA.U !UP0, `(.L_x_3) ;  /* 0x0000000108b07547 */ /* 0x000ff0000b800000 */
[----:B------:R-:W0:Y:S02]  /*0830*/  LDC.64 R26, c[0x0][0x390] ;  /* 0x0000e400ff1a7b82 */ /* 0x000e240000000a00 */
[----:B0-----:R-:W-:-:S05]  /*0840*/  IMAD.WIDE.U32 R26, R3, 0x8, R26 ;  /* 0x00000008031a7825 */ /* 0x001fca00078e001a */
[----:B------:R-:W2:Y:S04]  /*0850*/  LDG.E.64 R4, desc[UR10][R26.64] ;  /* 0x0000000a1a047981 */ /* 0x000ea8000c1e1b00 */
[----:B------:R-:W3:Y:S04]  /*0860*/  LDG.E.64 R28, desc[UR10][R26.64+0x8] ;  /* 0x0000080a1a1c7981 */ /* 0x000ee8000c1e1b00 */
[----:B------:R-:W4:Y:S04]  /*0870*/  LDG.E.64 R20, desc[UR10][R26.64+0x10] ;  /* 0x0000100a1a147981 */ /* 0x000f28000c1e1b00 */
[----:B------:R-:W4:Y:S04]  /*0880*/  LDG.E.64 R22, desc[UR10][R26.64+0x18] ;  /* 0x0000180a1a167981 */ /* 0x000f28000c1e1b00 */
[----:B------:R-:W4:Y:S04]  /*0890*/  LDG.E.64 R18, desc[UR10][R26.64+0x20] ;  /* 0x0000200a1a127981 */ /* 0x000f28000c1e1b00 */
[----:B------:R-:W4:Y:S04]  /*08a0*/  LDG.E.64 R16, desc[UR10][R26.64+0x28] ;  /* 0x0000280a1a107981 */ /* 0x000f28000c1e1b00 */
[----:B------:R-:W4:Y:S04]  /*08b0*/  LDG.E.64 R14, desc[UR10][R26.64+0x30] ;  /* 0x0000300a1a0e7981 */ /* 0x000f28000c1e1b00 */
[----:B------:R-:W4:Y:S01]  /*08c0*/  LDG.E.64 R10, desc[UR10][R26.64+0x38] ;  /* 0x0000380a1a0a7981 */ /* 0x000f22000c1e1b00 */
[----:B-----5:R-:W-:-:S05]  /*08d0*/  IMAD.WIDE.U32 R6, R3, 0x4, R12 ;  /* 0x0000000403067825 */ /* 0x020fca00078e000c */
[----:B------:R-:W4:Y:S04]  /*08e0*/  LDG.E R25, desc[UR10][R6.64+0x4] ;  /* 0x0000040a06197981 */ /* 0x000f28000c1e1900 */
[----:B------:R-:W4:Y:S04]  /*08f0*/  LDG.E R24, desc[UR10][R6.64+0x8] ;  /* 0x0000080a06187981 */ /* 0x000f28000c1e1900 */
[----:B------:R-:W4:Y:S04]  /*0900*/  LDG.E R26, desc[UR10][R6.64+0xc] ;  /* 0x00000c0a061a7981 */ /* 0x000f28000c1e1900 */
[----:B------:R-:W4:Y:S01]  /*0910*/  LDG.E R27, desc[UR10][R6.64+0x10] ;  /* 0x0000100a061b7981 */ /* 0x000f22000c1e1900 */
[----:B--2---:R-:W-:-:S04]  /*0920*/  IMAD.WIDE R4, R0, 0x4, R4 ;  /* 0x0000000400047825 */ /* 0x004fc800078e0204 */
[C---:B---3--:R-:W-:Y:S02]  /*0930*/  IMAD.WIDE R28, R0.reuse, 0x4, R28 ;  /* 0x00000004001c7825 */ /* 0x048fe400078e021c */
[----:B------:R-:W2:Y:S02]  /*0940*/  LDG.E R4, desc[UR10][R4.64] ;  /* 0x0000000a04047981 */ /* 0x000ea4000c1e1900 */
[C---:B----4-:R-:W-:Y:S02]  /*0950*/  IMAD.WIDE R20, R0.reuse, 0x4, R20 ;  /* 0x0000000400147825 */ /* 0x050fe400078e0214 */
[----:B------:R-:W3:Y:S02]  /*0960*/  LDG.E R8, desc[UR10][R28.64] ;  /* 0x0000000a1c087981 */ /* 0x000ee4000c1e1900 */
[C---:B------:R-:W-:Y:S02]  /*0970*/  IMAD.WIDE R22, R0.reuse, 0x4, R22 ;  /* 0x0000000400167825 */ /* 0x040fe400078e0216 */
[----:B------:R-:W4:Y:S04]  /*0980*/  LDG.E R21, desc[UR10][R20.64] ;  /* 0x0000000a14157981 */ /* 0x000f28000c1e1900 */
[----:B------:R-:W2:Y:S01]  /*0990*/  LDG.E R5, desc[UR10][R6.64] ;  /* 0x0000000a06057981 */ /* 0x000ea2000c1e1900 */
[----:B------:R-:W-:-:S03]  /*09a0*/  IMAD.WIDE R18, R0, 0x4, R18 ;  /* 0x0000000400127825 */ /* 0x000fc600078e0212 */
[----:B------:R-:W4:Y:S01]  /*09b0*/  LDG.E R23, desc[UR10][R22.64] ;  /* 0x0000000a16177981 */ /* 0x000f22000c1e1900 */
[----:B------:R-:W-:-:S03]  /*09c0*/  IMAD.WIDE R16, R0, 0x4, R16 ;  /* 0x0000000400107825 */ /* 0x000fc600078e0210 */
[----:B------:R-:W4:Y:S01]  /*09d0*/  LDG.E R18, desc[UR10][R18.64] ;  /* 0x0000000a12127981 */ /* 0x000f22000c1e1900 */
[----:B------:R-:W-:-:S03]  /*09e0*/  IMAD.WIDE R14, R0, 0x4, R14 ;  /* 0x00000004000e7825 */ /* 0x000fc600078e020e */
[----:B------:R-:W4:Y:S01]  /*09f0*/  LDG.E R17, desc[UR10][R16.64] ;  /* 0x0000000a10117981 */ /* 0x000f22000c1e1900 */
[----:B------:R-:W-:-:S03]  /*0a00*/  IMAD.WIDE R10, R0, 0x4, R10 ;  /* 0x00000004000a7825 */ /* 0x000fc600078e020a */
[----:B------:R-:W4:Y:S04]  /*0a10*/  LDG.E R28, desc[UR10][R6.64+0x14] ;  /* 0x0000140a061c7981 */ /* 0x000f28000c1e1900 */
[----:B------:R-:W4:Y:S04]  /*0a20*/  LDG.E R14, desc[UR10][R14.64] ;  /* 0x0000000a0e0e7981 */ /* 0x000f28000c1e1900 */
[----:B------:R-:W4:Y:S04]  /*0a30*/  LDG.E R29, desc[UR10][R6.64+0x18] ;  /* 0x0000180a061d7981 */ /* 0x000f28000c1e1900 */
[----:B------:R-:W4:Y:S04]  /*0a40*/  LDG.E R20, desc[UR10][R6.64+0x1c] ;  /* 0x00001c0a06147981 */ /* 0x000f28000c1e1900 */
[----:B------:R-:W4:Y:S01]  /*0a50*/  LDG.E R10, desc[UR10][R10.64] ;  /* 0x0000000a0a0a7981 */ /* 0x000f22000c1e1900 */
[----:B------:R-:W-:Y:S01]  /*0a60*/  IADD3 R3, PT, PT, R3, 0x8, RZ ;  /* 0x0000000803037810 */ /* 0x000fe20007ffe0ff */
[----:B--2---:R-:W-:-:S04]  /*0a70*/  IMAD R4, R5, R4, R9 ;  /* 0x0000000405047224 */ /* 0x004fc800078e0209 */
[----:B---3--:R-:W-:-:S04]  /*0a80*/  IMAD R4, R25, R8, R4 ;  /* 0x0000000819047224 */ /* 0x008fc800078e0204 */
[----:B----4-:R-:W-:-:S04]  /*0a90*/  IMAD R4, R24, R21, R4 ;  /* 0x0000001518047224 */ /* 0x010fc800078e0204 */
[----:B------:R-:W-:-:S04]  /*0aa0*/  IMAD R4, R26, R23, R4 ;  /* 0x000000171a047224 */ /* 0x000fc800078e0204 */
[----:B------:R-:W-:-:S04]  /*0ab0*/  IMAD R4, R27, R18, R4 ;  /* 0x000000121b047224 */ /* 0x000fc800078e0204 */
[----:B------:R-:W-:-:S04]  /*0ac0*/  IMAD R4, R28, R17, R4 ;  /* 0x000000111c047224 */ /* 0x000fc800078e0204 */
[----:B------:R-:W-:-:S04]  /*0ad0*/  IMAD R29, R29, R14, R4 ;  /* 0x0000000e1d1d7224 */ /* 0x000fc800078e0204 */
[----:B------:R-:W-:-:S07]  /*0ae0*/  IMAD R9, R20, R10, R29 ;  /* 0x0000000a14097224 */ /* 0x000fce00078e021d */
.L_x_3:
        /* <DEDUP_REMOVED lines=10> */
[----:B------:R-:W4:Y:S01]  /*0b90*/  LDG.E.64 R6, desc[UR10][R14.64+0x18] ;  /* 0x0000180a0e067981 */ /* 0x000f22000c1e1b00 */
[----:B--2---:R-:W-:-:S04]  /*0ba0*/  IMAD.WIDE R16, R0, 0x4, R4 ;  /* 0x0000000400107825 */ /* 0x004fc800078e0204 */
[----:B-----5:R-:W-:Y:S02]  /*0bb0*/  IMAD.WIDE.U32 R4, R3, 0x4, R12 ;  /* 0x0000000403047825 */ /* 0x020fe400078e000c */
[----:B------:R-:W2:Y:S02]  /*0bc0*/  LDG.E R16, desc[UR10][R16.64] ;  /* 0x0000000a10107981 */ /* 0x000ea4000c1e1900 */
[C---:B---3--:R-:W-:Y:S02]  /*0bd0*/  IMAD.WIDE R18, R0.reuse, 0x4, R18 ;  /* 0x0000000400127825 */ /* 0x048fe400078e0212 */
[----:B------:R-:W2:Y:S02]  /*0be0*/  LDG.E R8, desc[UR10][R4.64] ;  /* 0x0000000a04087981 */ /* 0x000ea4000c1e1900 */
[C---:B----4-:R-:W-:Y:S02]  /*0bf0*/  IMAD.WIDE R10, R0.reuse, 0x4, R10 ;  /* 0x00000004000a7825 */ /* 0x050fe400078e020a */
[----:B------:R-:W3:Y:S02]  /*0c00*/  LDG.E R18, desc[UR10][R18.64] ;  /* 0x0000000a12127981 */ /* 0x000ee4000c1e1900 */
[----:B------:R-:W-:-:S02]  /*0c10*/  IMAD.WIDE R6, R0, 0x4, R6 ;  /* 0x0000000400067825 */ /* 0x000fc400078e0206 */
[----:B------:R-:W3:Y:S04]  /*0c20*/  LDG.E R21, desc[UR10][R4.64+0x4] ;  /* 0x0000040a04157981 */ /* 0x000ee8000c1e1900 */
        /* <DEDUP_REMOVED lines=8> */
[----:B------:R-:W-:-:S07]  /*0cb0*/  IMAD R9, R23, R6, R8 ;  /* 0x0000000617097224 */ /* 0x000fce00078e0208 */
.L_x_4:
[----:B------:R-:W-:Y:S05]  /*0cc0*/  BRA.U !UP1, `(.L_x_0) ;  /* 0x0000000109587547 */ /* 0x000fea000b800000 */
[----:B------:R-:W0:Y:S01]  /*0cd0*/  LDC.64 R4, c[0x0][0x390] ;  /* 0x0000e400ff047b82 */ /* 0x000e220000000a00 */
[----:B-----5:R-:W-:Y:S01]  /*0ce0*/  IMAD.WIDE.U32 R12, R3, 0x4, R12 ;  /* 0x00000004030c7825 */ /* 0x020fe200078e000c */
[----:B------:R-:W-:-:S03]  /*0cf0*/  UIADD3 UR4, UPT, UPT, -UR4, URZ, URZ ;  /* 0x000000ff04047290 */ /* 0x000fc6000fffe1ff */
[----:B0-----:R-:W-:-:S03]  /*0d00*/  IMAD.WIDE.U32 R4, R3, 0x8, R4 ;  /* 0x0000000803047825 */ /* 0x001fc600078e0004 */
[----:B------:R-:W-:Y:S02]  /*0d10*/  MOV R3, R4 ;  /* 0x0000000400037202 */ /* 0x000fe40000000f00 */
[----:B------:R-:W-:-:S07]  /*0d20*/  MOV R10, R5 ;  /* 0x00000005000a7202 */ /* 0x000fce0000000f00 */
.L_x_5:
[----:B------:R-:W-:Y:S02]  /*0d30*/  MOV R6, R3 ;  /* 0x0000000300067202 */ /* 0x000fe40000000f00 */
[----:B------:R-:W-:-:S05]  /*0d40*/  MOV R7, R10 ;  /* 0x0000000a00077202 */ /* 0x000fca0000000f00 */
[----:B------:R0:W2:Y:S02]  /*0d50*/  LDG.E.64 R4, desc[UR10][R6.64] ;  /* 0x0000000a06047981 */ /* 0x0000a4000c1e1b00 */
[----:B0-----:R-:W-:Y:S02]  /*0d60*/  MOV R6, R12 ;  /* 0x0000000c00067202 */ /* 0x001fe40000000f00 */
[----:B------:R-:W-:-:S05]  /*0d70*/  MOV R7, R13 ;  /* 0x0000000d00077202 */ /* 0x000fca0000000f00 */
[----:B------:R-:W3:Y:S01]  /*0d80*/  LDG.E R8, desc[UR10][R6.64] ;  /* 0x0000000a06087981 */ /* 0x000ee2000c1e1900 */
[----:B--2---:R-:W-:-:S06]  /*0d90*/  IMAD.WIDE R4, R0, 0x4, R4 ;  /* 0x0000000400047825 */ /* 0x004fcc00078e0204 */
[----:B------:R-:W3:Y:S01]  /*0da0*/  LDG.E R4, desc[UR10][R4.64] ;  /* 0x0000000a04047981 */ /* 0x000ee2000c1e1900 */
[----:B------:R-:W-:-:S04]  /*0db0*/  UIADD3 UR4, UPT, UPT, UR4, 0x1, URZ ;  /* 0x0000000104047890 */ /* 0x000fc8000fffe0ff */
[----:B------:R-:W-:Y:S01]  /*0dc0*/  UISETP.NE.AND UP0, UPT, UR4, URZ, UPT ;  /* 0x000000ff0400728c */ /* 0x000fe2000bf05270 */
[----:B------:R-:W-:Y:S02]  /*0dd0*/  IADD3 R3, P0, PT, R3, 0x8, RZ ;  /* 0x0000000803037810 */ /* 0x000fe40007f1e0ff */
[----:B------:R-:W-:Y:S02]  /*0de0*/  IADD3 R12, P1, PT, R12, 0x4, RZ ;  /* 0x000000040c0c7810 */ /* 0x000fe40007f3e0ff */
[----:B------:R-:W-:Y:S02]  /*0df0*/  IADD3.X R10, PT, PT, RZ, R10, RZ, P0, !PT ;  /* 0x0000000aff0a7210 */ /* 0x000fe400007fe4ff */
[----:B------:R-:W-:Y:S01]  /*0e00*/  IADD3.X R13, PT, PT, RZ, R13, RZ, P1, !PT ;  /* 0x0000000dff0d7210 */ /* 0x000fe20000ffe4ff */
[----:B---3--:R-:W-:Y:S01]  /*0e10*/  IMAD R9, R8, R4, R9 ;  /* 0x0000000408097224 */ /* 0x008fe200078e0209 */
[----:B------:R-:W-:Y:S07]  /*0e20*/  BRA.U UP0, `(.L_x_5) ;  /* 0xfffffffd00c07547 */ /* 0x000fee000b83ffff */
.L_x_0:
[----:B------:R-:W0:Y:S02]  /*0e30*/  LDC.64 R4, c[0x0][0x3a0] ;  /* 0x0000e800ff047b82 */ /* 0x000e240000000a00 */
[----:B0-----:R-:W-:-:S06]  /*0e40*/  IMAD.WIDE.U32 R2, R2, 0x8, R4 ;  /* 0x0000000802027825 */ /* 0x001fcc00078e0004 */
[----:B------:R-:W2:Y:S02]  /*0e50*/  LDG.E.64 R2, desc[UR10][R2.64] ;  /* 0x0000000a02027981 */ /* 0x000ea4000c1e1b00 */
[----:B--2---:R-:W-:-:S05]  /*0e60*/  IMAD.WIDE R4, R0, 0x4, R2 ;  /* 0x0000000400047825 */ /* 0x004fca00078e0202 */
[----:B------:R-:W-:Y:S01]  /*0e70*/  STG.E desc[UR10][R4.64], R9 ;  /* 0x0000000904007986 */ /* 0x000fe2000c10190a */
[----:B------:R-:W-:Y:S05]  /*0e80*/  EXIT ;  /* 0x000000000000794d */ /* 0x000fea0003800000 */
.L_x_6:
[----:B------:R-:W-:-:S00]  /*0e90*/  BRA `(.L_x_6) ;  /* 0xfffffffc00fc7947 */ /* 0x000fc0000383ffff */
[----:B------:R-:W-:-:S00]  /*0ea0*/  NOP ;  /* 0x0000000000007918 */ /* 0x000fc00000000000 */
        /* <DEDUP_REMOVED lines=13> */
.L_x_36:


//--------------------- .text._Z18matrix_mult_sharedPPiiiS0_iiS0_ii --------------------------
	.section	.text._Z18matrix_mult_sharedPPiiiS0_iiS0_ii,"ax",@progbits
	.align	128
        .global         _Z18matrix_mult_sharedPPiiiS0_iiS0_ii
        .type           _Z18matrix_mult_sharedPPiiiS0_iiS0_ii,@function
        .size           _Z18matrix_mult_sharedPPiiiS0_iiS0_ii,(.L_x_37 - _Z18matrix_mult_sharedPPiiiS0_iiS0_ii)
        .other          _Z18matrix_mult_sharedPPiiiS0_iiS0_ii,@"STO_CUDA_ENTRY STV_DEFAULT"
_Z18matrix_mult_sharedPPiiiS0_iiS0_ii:
.text._Z18matrix_mult_sharedPPiiiS0_iiS0_ii:
[----:B------:R-:W-:Y:S01]  /*0000*/  LDC R1, c[0x0][0x37c] ;  /* 0x0000df00ff017b82 */ /* 0x000fe20000000800 */
[----:B------:R-:W0:Y:S01]  /*0010*/  S2R R20, SR_CTAID.Y ;  /* 0x0000000000147919 */ /* 0x000e220000002600 */
[----:B------:R-:W1:Y:S01]  /*0020*/  LDCU UR4, c[0x0][0x38c] ;  /* 0x00007180ff0477ac */ /* 0x000e620008000800 */
[----:B------:R-:W-:Y:S01]  /*0030*/  HFMA2 R21, -RZ, RZ, 0, 0 ;  /* 0x00000000ff157431 */ /* 0x000fe200000001ff */
[----:B------:R-:W0:Y:S01]  /*0040*/  S2R R18, SR_TID.Y ;  /* 0x0000000000127919 */ /* 0x000e220000002200 */
[----:B------:R-:W2:Y:S01]  /*0050*/  LDCU.64 UR8, c[0x0][0x358] ;  /* 0x00006b00ff0877ac */ /* 0x000ea20008000a00 */
[----:B------:R-:W3:Y:S01]  /*0060*/  S2R R19, SR_CTAID.X ;  /* 0x0000000000137919 */ /* 0x000ee20000002500 */
[----:B------:R-:W3:Y:S01]  /*0070*/  S2R R17, SR_TID.X ;  /* 0x0000000000117919 */ /* 0x000ee20000002100 */
[----:B-1----:R-:W-:Y:S01]  /*0080*/  UISETP.GE.AND UP0, UPT, UR4, 0x1, UPT ;  /* 0x000000010400788c */ /* 0x002fe2000bf06270 */
[----:B0-----:R-:W-:Y:S02]  /*0090*/  LEA R20, R20, R18, 0x5 ;  /* 0x0000001214147211 */ /* 0x001fe400078e28ff */
[----:B---3--:R-:W-:-:S06]  /*00a0*/  LEA R19, R19, R17, 0x5 ;  /* 0x0000001113137211 */ /* 0x008fcc00078e28ff */
[----:B--2---:R-:W-:Y:S05]  /*00b0*/  BRA.U !UP0, `(.L_x_7) ;  /* 0x0000000508ec7547 */ /* 0x004fea000b800000 */
[----:B------:R-:W0:Y:S01]  /*00c0*/  S2UR UR7, SR_CgaCtaId ;  /* 0x00000000000779c3 */ /* 0x000e220000008800 */
[----:B------:R-:W1:Y:S01]  /*00d0*/  LDCU UR10, c[0x0][0x388] ;  /* 0x00007100ff0a77ac */ /* 0x000e620008000800 */
[----:B------:R-:W-:Y:S01]  /*00e0*/  IMAD.WIDE.U32 R6, R17, 0x4, RZ ;  /* 0x0000000411067825 */ /* 0x000fe200078e00ff */
[----:B------:R-:W-:Y:S01]  /*00f0*/  MOV R21, RZ ;  /* 0x000000ff00157202 */ /* 0x000fe20000000f00 */
[----:B------:R-:W-:Y:S01]  /*0100*/  UMOV UR5, 0x400 ;  /* 0x0000040000057882 */ /* 0x000fe20000000000 */
[----:B------:R-:W-:Y:S01]  /*0110*/  UIADD3 UR4, UPT, UPT, UR4, 0x1f, URZ ;  /* 0x0000001f04047890 */ /* 0x000fe2000fffe0ff */
[----:B------:R-:W-:Y:S02]  /*0120*/  MOV R16, R6 ;  /* 0x0000000600107202 */ /* 0x000fe40000000f00 */
[----:B------:R-:W2:Y:S01]  /*0130*/  LDC.64 R4, c[0x0][0x390] ;  /* 0x0000e400ff047b82 */ /* 0x000ea20000000a00 */
[----:B------:R-:W-:Y:S02]  /*0140*/  UIADD3 UR6, UPT, UPT, UR5, 0x1000, URZ ;  /* 0x0000100005067890 */ /* 0x000fe4000fffe0ff */
[----:B------:R-:W-:Y:S01]  /*0150*/  USHF.R.U32.HI UR4, URZ, 0x5, UR4 ;  /* 0x00000005ff047899 */ /* 0x000fe20008011604 */
[----:B------:R-:W3:Y:S04]  /*0160*/  LDCU UR11, c[0x0][0x38c] ;  /* 0x00007180ff0b77ac */ /* 0x000ee80008000800 */
[----:B------:R-:W4:Y:S01]  /*0170*/  LDC.64 R22, c[0x0][0x380] ;  /* 0x0000e000ff167b82 */ /* 0x000f220000000a00 */
[----:B------:R-:W2:Y:S01]  /*0180*/  LDCU.64 UR12, c[0x0][0x398] ;  /* 0x00007300ff0c77ac */ /* 0x000ea20008000a00 */
[----:B-1----:R-:W-:Y:S01]  /*0190*/  ISETP.GE.AND P1, PT, R20, UR10, PT ;  /* 0x0000000a14007c0c */ /* 0x002fe2000bf26270 */
[----:B------:R-:W-:-:S02]  /*01a0*/  UIADD3 UR4, UPT, UPT, -UR4, URZ, URZ ;  /* 0x000000ff04047290 */ /* 0x000fc4000fffe1ff */
[----:B0-----:R-:W-:Y:S02]  /*01b0*/  ULEA UR5, UR7, UR5, 0x18 ;  /* 0x0000000507057291 */ /* 0x001fe4000f8ec0ff */
[----:B------:R-:W-:-:S04]  /*01c0*/  ULEA UR6, UR7, UR6, 0x18 ;  /* 0x0000000607067291 */ /* 0x000fc8000f8ec0ff */
[C---:B------:R-:W-:Y:S01]  /*01d0*/  LEA R2, R18.reuse, UR5, 0x7 ;  /* 0x0000000512027c11 */ /* 0x040fe2000f8e38ff */
[----:B--2---:R-:W-:Y:S01]  /*01e0*/  IMAD.WIDE.U32 R4, R18, 0x8, R4 ;  /* 0x0000000812047825 */ /* 0x004fe200078e0004 */
[C---:B------:R-:W-:Y:S02]  /*01f0*/  LEA R3, R17.reuse, UR6, 0x2 ;  /* 0x0000000611037c11 */ /* 0x040fe4000f8e10ff */
[----:B------:R-:W-:Y:S02]  /*0200*/  MOV R6, R4 ;  /* 0x0000000400067202 */ /* 0x000fe40000000f00 */
[----:B------:R-:W-:Y:S01]  /*0210*/  LEA R4, R17, R2, 0x2 ;  /* 0x0000000211047211 */ /* 0x000fe200078e10ff */
[----:B----4-:R-:W-:Y:S01]  /*0220*/  IMAD.WIDE.U32 R22, R20, 0x8, R22 ;  /* 0x0000000814167825 */ /* 0x010fe200078e0016 */
[----:B---3--:R-:W-:-:S07]  /*0230*/  LEA R0, R18, R3, 0x7 ;  /* 0x0000000312007211 */ /* 0x008fce00078e38ff */
.L_x_8:
[----:B------:R-:W-:Y:S02]  /*0240*/  ISETP.GE.AND P0, PT, R19, UR13, PT ;  /* 0x0000000d13007c0c */ /* 0x000fe4000bf06270 */
[----:B------:R-:W-:Y:S02]  /*0250*/  ISETP.GE.OR P2, PT, R17, UR11, P1 ;  /* 0x0000000b11007c0c */ /* 0x000fe40008f46670 */
[----:B------:R-:W-:-:S11]  /*0260*/  ISETP.GE.OR P0, PT, R18, UR12, P0 ;  /* 0x0000000c12007c0c */ /* 0x000fd60008706670 */
[----:B------:R-:W2:Y:S02]  /*0270*/  @!P2 LDG.E.64 R10, desc[UR8][R22.64] ;  /* 0x00000008160aa981 */ /* 0x000ea4000c1e1b00 */
[----:B------:R-:W-:Y:S02]  /*0280*/  @!P0 MOV R8, R6 ;  /* 0x0000000600088202 */ /* 0x000fe40000000f00 */
[----:B------:R-:W-:-:S06]  /*0290*/  @!P0 MOV R9, R5 ;  /* 0x0000000500098202 */ /* 0x000fcc0000000f00 */
[----:B------:R-:W3:Y:S01]  /*02a0*/  @!P0 LDG.E.64 R8, desc[UR8][R8.64] ;  /* 0x0000000808088981 */ /* 0x000ee2000c1e1b00 */
[----:B------:R-:W-:Y:S01]  /*02b0*/  HFMA2 R29, -RZ, RZ, 0, 0 ;  /* 0x00000000ff1d7431 */ /* 0x000fe200000001ff */
[----:B------:R-:W-:Y:S02]  /*02c0*/  MOV R26, RZ ;  /* 0x000000ff001a7202 */ /* 0x000fe40000000f00 */
[----:B--2---:R-:W-:-:S04]  /*02d0*/  @!P2 IADD3 R10, P3, PT, R10, R16, RZ ;  /* 0x000000100a0aa210 */ /* 0x004fc80007f7e0ff */
[----:B------:R-:W-:-:S05]  /*02e0*/  @!P2 IADD3.X R11, PT, PT, R11, R7, RZ, P3, !PT ;  /* 0x000000070b0ba210 */ /* 0x000fca0001ffe4ff */
[----:B------:R-:W2:Y:S01]  /*02f0*/  @!P2 LDG.E R29, desc[UR8][R10.64] ;  /* 0x000000080a1da981 */ /* 0x000ea2000c1e1900 */
[----:B---3--:R-:W-:-:S05]  /*0300*/  @!P0 IMAD.WIDE.U32 R24, R19, 0x4, R8 ;  /* 0x0000000413188825 */ /* 0x008fca00078e0008 */
[----:B------:R-:W3:Y:S04]  /*0310*/  @!P0 LDG.E R26, desc[UR8][R24.64] ;  /* 0x00000008181a8981 */ /* 0x000ee8000c1e1900 */
[----:B--2---:R-:W-:Y:S04]  /*0320*/  STS [R4], R29 ;  /* 0x0000001d04007388 */ /* 0x004fe80000000800 */
[----:B---3--:R-:W-:Y:S01]  /*0330*/  STS [R0], R26 ;  /* 0x0000001a00007388 */ /* 0x008fe20000000800 */
[----:B------:R-:W-:Y:S06]  /*0340*/  BAR.SYNC.DEFER_BLOCKING 0x0 ;  /* 0x0000000000007b1d */ /* 0x000fec0000010000 */
[----:B------:R-:W-:Y:S04]  /*0350*/  LDS R8, [R3] ;  /* 0x0000000003087984 */ /* 0x000fe80000000800 */
[----:B------:R-:W0:Y:S04]  /*0360*/  LDS.128 R12, [R2] ;  /* 0x00000000020c7984 */ /* 0x000e280000000c00 */
[----:B------:R-:W1:Y:S04]  /*0370*/  LDS R9, [R3+0x80] ;  /* 0x0000800003097984 */ /* 0x000e680000000800 */
[----:B------:R-:W2:Y:S04]  /*0380*/  LDS R27, [R3+0x100] ;  /* 0x00010000031b7984 */ /* 0x000ea80000000800 */
[----:B------:R-:W-:Y:S04]  /*0390*/  LDS R24, [R3+0x200] ;  /* 0x0002000003187984 */ /* 0x000fe80000000800 */
[----:B------:R-:W-:Y:S04]  /*03a0*/  LDS R25, [R3+0x400] ;  /* 0x0004000003197984 */ /* 0x000fe80000000800 */
[----:B------:R-:W-:Y:S01]  /*03b0*/  LDS R26, [R3+0xa00] ;  /* 0x000a0000031a7984 */ /* 0x000fe20000000800 */
[----:B0-----:R-:W-:-:S03]  /*03c0*/  IMAD R8, R12, R8, R21 ;  /* 0x000000080c087224 */ /* 0x001fc600078e0215 */
[----:B------:R-:W0:Y:S01]  /*03d0*/  LDS R21, [R3+0x180] ;  /* 0x0001800003157984 */ /* 0x000e220000000800 */
[----:B-1----:R-:W-:-:S03]  /*03e0*/  IMAD R13, R9, R13, R8 ;  /* 0x0000000d090d7224 */ /* 0x002fc600078e0208 */
[----:B------:R-:W1:Y:S04]  /*03f0*/  LDS.128 R8, [R2+0x10] ;  /* 0x0000100002087984 */ /* 0x000e680000000c00 */
[----:B------:R-:W3:Y:S01]  /*0400*/  LDS R12, [R3+0x280] ;  /* 0x00028000030c7984 */ /* 0x000ee20000000800 */
[----:B--2---:R-:W-:-:S04]  /*0410*/  IMAD R14, R27, R14, R13 ;  /* 0x0000000e1b0e7224 */ /* 0x004fc800078e020d */
[----:B0-----:R-:W-:Y:S02]  /*0420*/  IMAD R15, R21, R15, R14 ;  /* 0x0000000f150f7224 */ /* 0x001fe400078e020e */
[----:B------:R-:W0:Y:S02]  /*0430*/  LDS R21, [R3+0x300] ;  /* 0x0003000003157984 */ /* 0x000e240000000800 */
[----:B-1----:R-:W-:Y:S02]  /*0440*/  IMAD R8, R8, R24, R15 ;  /* 0x0000001808087224 */ /* 0x002fe400078e020f */
[----:B------:R-:W1:Y:S02]  /*0450*/  LDS R24, [R3+0x380] ;  /* 0x0003800003187984 */ /* 0x000e640000000800 */
[----:B---3--:R-:W-:Y:S02]  /*0460*/  IMAD R9, R12, R9, R8 ;  /* 0x000000090c097224 */ /* 0x008fe400078e0208 */
[----:B------:R-:W2:Y:S04]  /*0470*/  LDS.128 R12, [R2+0x20] ;  /* 0x00002000020c7984 */ /* 0x000ea80000000c00 */
[----:B------:R-:W3:Y:S01]  /*0480*/  LDS R8, [R3+0x480] ;  /* 0x0004800003087984 */ /* 0x000ee20000000800 */
[----:B0-----:R-:W-:-:S03]  /*0490*/  IMAD R10, R21, R10, R9 ;  /* 0x0000000a150a7224 */ /* 0x001fc600078e0209 */
[----:B------:R-:W0:Y:S01]  /*04a0*/  LDS R21, [R3+0x500] ;  /* 0x0005000003157984 */ /* 0x000e220000000800 */
[----:B-1----:R-:W-:-:S03]  /*04b0*/  IMAD R11, R24, R11, R10 ;  /* 0x0000000b180b7224 */ /* 0x002fc600078e020a */
[----:B------:R-:W1:Y:S01]  /*04c0*/  LDS R24, [R3+0x580] ;  /* 0x0005800003187984 */ /* 0x000e620000000800 */
[----:B--2---:R-:W-:-:S03]  /*04d0*/  IMAD R11, R12, R25, R11 ;  /* 0x000000190c0b7224 */ /* 0x004fc600078e020b */
[----:B------:R-:W-:Y:S01]  /*04e0*/  LDS R25, [R3+0x600] ;  /* 0x0006000003197984 */ /* 0x000fe20000000800 */
[----:B---3--:R-:W-:-:S03]  /*04f0*/  IMAD R13, R8, R13, R11 ;  /* 0x0000000d080d7224 */ /* 0x008fc600078e020b */
        /* <DEDUP_REMOVED lines=21> */
[----:B------:R-:W-:Y:S01]  /*0650*/  LDS R21, [R3+0xd00] ;  /* 0x000d000003157984 */ /* 0x000fe20000000800 */
[----:B-1----:R-:W-:-:S03]  /*0660*/  IMAD R15, R24, R15, R14 ;  /* 0x0000000f180f7224 */ /* 0x002fc600078e020e */
[----:B------:R-:W-:Y:S01]  /*0670*/  LDS R24, [R3+0xc80] ;  /* 0x000c800003187984 */ /* 0x000fe20000000800 */
[----:B--2---:R-:W-:-:S03]  /*0680*/  IMAD R15, R8, R26, R15 ;  /* 0x0000001a080f7224 */ /* 0x004fc600078e020f */
[----:B------:R-:W0:Y:S01]  /*0690*/  LDS R8, [R3+0xb80] ;  /* 0x000b800003087984 */ /* 0x000e220000000800 */
[----:B------:R-:W-:-:S03]  /*06a0*/  IMAD R9, R12, R9, R15 ;  /* 0x000000090c097224 */ /* 0x000fc600078e020f */
[----:B------:R-:W-:Y:S04]  /*06b0*/  LDS R26, [R3+0xc00] ;  /* 0x000c0000031a7984 */ /* 0x000fe80000000800 */
[----:B------:R-:W1:Y:S01]  /*06c0*/  LDS.128 R12, [R2+0x60] ;  /* 0x00006000020c7984 */ /* 0x000e620000000c00 */
[----:B---3--:R-:W-:-:S03]  /*06d0*/  IMAD R9, R25, R10, R9 ;  /* 0x0000000a19097224 */ /* 0x008fc600078e0209 */
[----:B------:R-:W-:Y:S01]  /*06e0*/  LDS R25, [R3+0xe00] ;  /* 0x000e000003197984 */ /* 0x000fe20000000800 */
[----:B0-----:R-:W-:-:S04]  /*06f0*/  IMAD R9, R8, R11, R9 ;  /* 0x0000000b08097224 */ /* 0x001fc800078e0209 */
[----:B-1----:R-:W-:Y:S02]  /*0700*/  IMAD R9, R12, R26, R9 ;  /* 0x0000001a0c097224 */ /* 0x002fe400078e0209 */
[----:B------:R-:W0:Y:S02]  /*0710*/  LDS R12, [R3+0xd80] ;  /* 0x000d8000030c7984 */ /* 0x000e240000000800 */
[----:B------:R-:W-:Y:S02]  /*0720*/  IMAD R13, R24, R13, R9 ;  /* 0x0000000d180d7224 */ /* 0x000fe400078e0209 */
[----:B------:R-:W1:Y:S04]  /*0730*/  LDS.128 R8, [R2+0x70] ;  /* 0x0000700002087984 */ /* 0x000e680000000c00 */
[----:B------:R-:W2:Y:S01]  /*0740*/  LDS R24, [R3+0xe80] ;  /* 0x000e800003187984 */ /* 0x000ea20000000800 */
[----:B------:R-:W-:-:S03]  /*0750*/  IMAD R13, R21, R14, R13 ;  /* 0x0000000e150d7224 */ /* 0x000fc600078e020d */
[----:B------:R-:W3:Y:S04]  /*0760*/  LDS R14, [R3+0xf00] ;  /* 0x000f0000030e7984 */ /* 0x000ee80000000800 */
[----:B------:R-:W4:Y:S01]  /*0770*/  LDS R21, [R3+0xf80] ;  /* 0x000f800003157984 */ /* 0x000f220000000800 */
[----:B------:R-:W-:-:S04]  /*0780*/  UIADD3 UR4, UPT, UPT, UR4, 0x1, URZ ;  /* 0x0000000104047890 */ /* 0x000fc8000fffe0ff */
[----:B------:R-:W-:Y:S01]  /*0790*/  UISETP.NE.AND UP0, UPT, UR4, URZ, UPT ;  /* 0x000000ff0400728c */ /* 0x000fe2000bf05270 */
[----:B------:R-:W-:Y:S01]  /*07a0*/  BAR.SYNC.DEFER_BLOCKING 0x0 ;  /* 0x0000000000007b1d */ /* 0x000fe20000010000 */
[----:B------:R-:W-:Y:S02]  /*07b0*/  IADD3 R6, P0, PT, R6, 0x100, RZ ;  /* 0x0000010006067810 */ /* 0x000fe40007f1e0ff */
[----:B------:R-:W-:Y:S01]  /*07c0*/  IADD3 R16, P2, PT, R16, 0x80, RZ ;  /* 0x0000008010107810 */ /* 0x000fe20007f5e0ff */
[----:B0-----:R-:W-:-:S04]  /*07d0*/  IMAD R13, R12, R15, R13 ;  /* 0x0000000f0c0d7224 */ /* 0x001fc800078e020d */
[----:B-1----:R-:W-:-:S04]  /*07e0*/  IMAD R8, R8, R25, R13 ;  /* 0x0000001908087224 */ /* 0x002fc800078e020d */
[----:B--2---:R-:W-:-:S04]  /*07f0*/  IMAD R9, R24, R9, R8 ;  /* 0x0000000918097224 */ /* 0x004fc800078e0208 */
[----:B---3--:R-:W-:Y:S01]  /*0800*/  IMAD R10, R14, R10, R9 ;  /* 0x0000000a0e0a7224 */ /* 0x008fe200078e0209 */
[----:B------:R-:W-:Y:S02]  /*0810*/  IADD3 R17, PT, PT, R17, 0x20, RZ ;  /* 0x0000002011117810 */ /* 0x000fe40007ffe0ff */
[----:B------:R-:W-:Y:S01]  /*0820*/  IADD3 R18, PT, PT, R18, 0x20, RZ ;  /* 0x0000002012127810 */ /* 0x000fe20007ffe0ff */
[----:B----4-:R-:W-:Y:S01]  /*0830*/  IMAD R21, R21, R11, R10 ;  /* 0x0000000b15157224 */ /* 0x010fe200078e020a */
[----:B------:R-:W-:Y:S02]  /*0840*/  IADD3.X R5, PT, PT, RZ, R5, RZ, P0, !PT ;  /* 0x00000005ff057210 */ /* 0x000fe400007fe4ff */
[----:B------:R-:W-:Y:S01]  /*0850*/  IADD3.X R7, PT, PT, RZ, R7, RZ, P2, !PT ;  /* 0x00000007ff077210 */ /* 0x000fe200017fe4ff */
[----:B------:R-:W-:Y:S06]  /*0860*/  BRA.U UP0, `(.L_x_8) ;  /* 0xfffffff900747547 */ /* 0x000fec000b83ffff */
.L_x_7:
[----:B------:R-:W0:Y:S02]  /*0870*/  LDCU.64 UR4, c[0x0][0x3a8] ;  /* 0x00007500ff0477ac */ /* 0x000e240008000a00 */
[----:B0-----:R-:W-:-:S04]  /*0880*/  ISETP.GE.AND P0, PT, R19, UR5, PT ;  /* 0x0000000513007c0c */ /* 0x001fc8000bf06270 */
[----:B------:R-:W-:-:S13]  /*0890*/  ISETP.GE.OR P0, PT, R20, UR4, P0 ;  /* 0x0000000414007c0c */ /* 0x000fda0008706670 */
[----:B------:R-:W-:Y:S05]  /*08a0*/  @P0 EXIT ;  /* 0x000000000000094d */ /* 0x000fea0003800000 */
[----:B------:R-:W0:Y:S02]  /*08b0*/  LDC.64 R2, c[0x0][0x3a0] ;  /* 0x0000e800ff027b82 */ /* 0x000e240000000a00 */
[----:B0-----:R-:W-:-:S06]  /*08c0*/  IMAD.WIDE.U32 R2, R20, 0x8, R2 ;  /* 0x0000000814027825 */ /* 0x001fcc00078e0002 */
[----:B------:R-:W2:Y:S02]  /*08d0*/  LDG.E.64 R2, desc[UR8][R2.64] ;  /* 0x0000000802027981 */ /* 0x000ea4000c1e1b00 */
[----:B--2---:R-:W-:-:S05]  /*08e0*/  IMAD.WIDE.U32 R4, R19, 0x4, R2 ;  /* 0x0000000413047825 */ /* 0x004fca00078e0002 */
[----:B------:R-:W-:Y:S01]  /*08f0*/  STG.E desc[UR8][R4.64], R21 ;  /* 0x0000001504007986 */ /* 0x000fe2000c101908 */
[----:B------:R-:W-:Y:S05]  /*0900*/  EXIT ;  /* 0x000000000000794d */ /* 0x000fea0003800000 */
.L_x_9:
        /* <DEDUP_REMOVED lines=15> */
.L_x_37:


//--------------------- .text._Z20convolution_completePPiiiPPdiiS0_ii --------------------------
	.section	.text._Z20convolution_completePPiiiPPdiiS0_ii,"ax",@progbits
	.align	128
        .global         _Z20convolution_completePPiiiPPdiiS0_ii
        .type           _Z20convolution_completePPiiiPPdiiS0_ii,@function
        .size           _Z20convolution_completePPiiiPPdiiS0_ii,(.L_x_38 - _Z20convolution_completePPiiiPPdiiS0_ii)
        .other          _Z20convolution_completePPiiiPPdiiS0_ii,@"STO_CUDA_ENTRY STV_DEFAULT"
_Z20convolution_completePPiiiPPdiiS0_ii:
.text._Z20convolution_completePPiiiPPdiiS0_ii:
[----:B------:R-:W-:Y:S01]  /*0000*/  LDC R1, c[0x0][0x37c] ;  /* 0x0000df00ff017b82 */ /* 0x000fe20000000800 */
[----:B------:R-:W0:Y:S07]  /*0010*/  S2R R5, SR_TID.X ;  /* 0x0000000000057919 */ /* 0x000e2e0000002100 */
[----:B------:R-:W1:Y:S01]  /*0020*/  LDC R2, c[0x0][0x364] ;  /* 0x0000d900ff027b82 */ /* 0x000e620000000800 */
[----:B------:R-:W2:Y:S01]  /*0030*/  LDCU.64 UR6, c[0x0][0x388] ;  /* 0x00007100ff0677ac */ /* 0x000ea20008000a00 */
[----:B------:R-:W1:Y:S06]  /*0040*/  S2R R3, SR_TID.Y ;  /* 0x0000000000037919 */ /* 0x000e6c0000002200 */
[----:B------:R-:W0:Y:S08]  /*0050*/  S2UR UR5, SR_CTAID.X ;  /* 0x00000000000579c3 */ /* 0x000e300000002500 */
[----:B------:R-:W0:Y:S08]  /*0060*/  LDC R0, c[0x0][0x360] ;  /* 0x0000d800ff007b82 */ /* 0x000e300000000800 */
[----:B------:R-:W1:Y:S01]  /*0070*/  S2UR UR4, SR_CTAID.Y ;  /* 0x00000000000479c3 */ /* 0x000e620000002600 */
[----:B0-----:R-:W-:-:S05]  /*0080*/  IMAD R0, R0, UR5, R5 ;  /* 0x0000000500007c24 */ /* 0x001fca000f8e0205 */
[----:B--2---:R-:W-:Y:S01]  /*0090*/  ISETP.GE.AND P0, PT, R0, UR7, PT ;  /* 0x0000000700007c0c */ /* 0x004fe2000bf06270 */
[----:B-1----:R-:W-:-:S05]  /*00a0*/  IMAD R2, R2, UR4, R3 ;  /* 0x0000000402027c24 */ /* 0x002fca000f8e0203 */
[----:B------:R-:W-:-:S13]  /*00b0*/  ISETP.GE.OR P0, PT, R2, UR6, P0 ;  /* 0x0000000602007c0c */ /* 0x000fda0008706670 */
[----:B------:R-:W-:Y:S05]  /*00c0*/  @P0 EXIT ;  /* 0x000000000000094d */ /* 0x000fea0003800000 */
[----:B------:R-:W0:Y:S01]  /*00d0*/  LDCU UR5, c[0x0][0x398] ;  /* 0x00007300ff0577ac */ /* 0x000e220008000800 */
[----:B------:R-:W-:Y:S01]  /*00e0*/  CS2R R6, SRZ ;  /* 0x0000000000067805 */ /* 0x000fe2000001ff00 */
[----:B------:R-:W1:Y:S01]  /*00f0*/  LDCU.64 UR10, c[0x0][0x358] ;  /* 0x00006b00ff0a77ac */ /* 0x000e620008000a00 */
[----:B0-----:R-:W-:-:S09]  /*0100*/  UISETP.GE.AND UP0, UPT, UR5, 0x1, UPT ;  /* 0x000000010500788c */ /* 0x001fd2000bf06270 */
[----:B-1----:R-:W-:Y:S05]  /*0110*/  BRA.U !UP0, `(.L_x_10) ;  /* 0x0000000908487547 */ /* 0x002fea000b800000 */
[----:B------:R-:W0:Y:S02]  /*0120*/  LDCU UR4, c[0x0][0x39c] ;  /* 0x00007380ff0477ac */ /* 0x000e240008000800 */
[----:B0-----:R-:W-:-:S09]  /*0130*/  UISETP.GE.AND UP0, UPT, UR4, 0x1, UPT ;  /* 0x000000010400788c */ /* 0x001fd2000bf06270 */
[----:B------:R-:W-:Y:S05]  /*0140*/  BRA.U !UP0, `(.L_x_10) ;  /* 0x00000009083c7547 */ /* 0x000fea000b800000 */
[----:B------:R-:W-:Y:S01]  /*0150*/  USHF.R.U32.HI UR7, URZ, 0x1, UR4 ;  /* 0x00000001ff077899 */ /* 0x000fe20008011604 */
[----:B------:R-:W-:Y:S01]  /*0160*/  IMAD.MOV.U32 R4, RZ, RZ, RZ ;  /* 0x000000ffff047224 */ /* 0x000fe200078e00ff */
[----:B------:R-:W-:Y:S01]  /*0170*/  USHF.R.U32.HI UR5, URZ, 0x1, UR5 ;  /* 0x00000001ff057899 */ /* 0x000fe20008011605 */
[----:B------:R-:W-:Y:S01]  /*0180*/  CS2R R6, SRZ ;  /* 0x0000000000067805 */ /* 0x000fe2000001ff00 */
[----:B------:R-:W-:Y:S02]  /*0190*/  ULOP3.LUT UR8, UR4, 0x3, URZ, 0xc0, !UPT ;  /* 0x0000000304087892 */ /* 0x000fe4000f8ec0ff */
[----:B------:R-:W-:Y:S01]  /*01a0*/  VIADD R3, R0, -UR7 ;  /* 0x8000000700037c36 */ /* 0x000fe20008000000 */
[----:B------:R-:W-:Y:S01]  /*01b0*/  ULOP3.LUT UR4, UR4, 0x7ffffffc, URZ, 0xc0, !UPT ;  /* 0x7ffffffc04047892 */ /* 0x000fe2000f8ec0ff */
[----:B------:R-:W-:Y:S02]  /*01c0*/  VIADD R5, R2, -UR5 ;  /* 0x8000000502057c36 */ /* 0x000fe40008000000 */
[----:B------:R-:W-:Y:S01]  /*01d0*/  VIADD R24, R3, 0x1 ;  /* 0x0000000103187836 */ /* 0x000fe20000000000 */
[----:B------:R-:W-:-:S12]  /*01e0*/  UIADD3 UR6, UPT, UPT, -UR4, URZ, URZ ;  /* 0x000000ff04067290 */ /* 0x000fd8000fffe1ff */
.L_x_26:
[----:B0-2--5:R-:W0:Y:S01]  /*01f0*/  LDC.64 R8, c[0x0][0x390] ;  /* 0x0000e400ff087b82 */ /* 0x025e220000000a00 */
[----:B-1----:R-:W1:Y:S01]  /*0200*/  LDCU.64 UR12, c[0x0][0x398] ;  /* 0x00007300ff0c77ac */ /* 0x002e620008000a00 */
[----:B------:R-:W2:Y:S06]  /*0210*/  LDCU UR5, c[0x0][0x388] ;  /* 0x00007100ff0577ac */ /* 0x000eac0008000800 */
[----:B---3--:R-:W3:Y:S01]  /*0220*/  LDC.64 R10, c[0x0][0x380] ;  /* 0x0000e000ff0a7b82 */ /* 0x008ee20000000a00 */
[----:B0-----:R-:W-:-:S06]  /*0230*/  IMAD.WIDE.U32 R8, R4, 0x8, R8 ;  /* 0x0000000804087825 */ /* 0x001fcc00078e0008 */
[----:B------:R-:W5:Y:S01]  /*0240*/  LDG.E.64 R8, desc[UR10][R8.64] ;  /* 0x0000000a08087981 */ /* 0x000f62000c1e1b00 */
[----:B-1----:R-:W-:Y:S01]  /*0250*/  UISETP.GE.U32.AND UP0, UPT, UR13, 0x4, UPT ;  /* 0x000000040d00788c */ /* 0x002fe2000bf06070 */
[----:B------:R-:W-:Y:S02]  /*0260*/  IMAD.IADD R13, R5, 0x1, R4 ;  /* 0x00000001050d7824 */ /* 0x000fe400078e0204 */
[----:B------:R-:W-:Y:S02]  /*0270*/  VIADD R4, R4, 0x1 ;  /* 0x0000000104047836 */ /* 0x000fe40000000000 */
[C---:B---3--:R-:W-:Y:S01]  /*0280*/  IMAD.WIDE.U32 R10, R13.reuse, 0x8, R10 ;  /* 0x000000080d0a7825 */ /* 0x048fe200078e000a */
[C---:B--2---:R-:W-:Y:S02]  /*0290*/  ISETP.GE.AND P0, PT, R13.reuse, UR5, PT ;  /* 0x000000050d007c0c */ /* 0x044fe4000bf06270 */
[----:B------:R-:W-:Y:S01]  /*02a0*/  ISETP.NE.AND P3, PT, R4, UR12, PT ;  /* 0x0000000c04007c0c */ /* 0x000fe2000bf65270 */
[----:B------:R-:W-:Y:S01]  /*02b0*/  IMAD.MOV.U32 R12, RZ, RZ, RZ ;  /* 0x000000ffff0c7224 */ /* 0x000fe200078e00ff */
[----:B------:R-:W-:Y:S01]  /*02c0*/  ISETP.GT.AND P0, PT, R13, -0x1, !P0 ;  /* 0xffffffff0d00780c */ /* 0x000fe20004704270 */
[----:B------:R-:W-:-:S12]  /*02d0*/  BRA.U !UP0, `(.L_x_11) ;  /* 0x0000000508007547 */ /* 0x000fd8000b800000 */
[----:B-----5:R-:W-:Y:S01]  /*02e0*/  IADD3 R12, P1, PT, R8, 0x10, RZ ;  /* 0x00000010080c7810 */ /* 0x020fe20007f3e0ff */
[----:B------:R-:W-:Y:S01]  /*02f0*/  IMAD.MOV.U32 R25, RZ, RZ, R24 ;  /* 0x000000ffff197224 */ /* 0x000fe200078e0018 */
[----:B------:R-:W0:Y:S03]  /*0300*/  LDCU UR7, c[0x0][0x38c] ;  /* 0x00007180ff0777ac */ /* 0x000e260008000800 */
[----:B------:R-:W-:Y:S01]  /*0310*/  IMAD.X R13, RZ, RZ, R9, P1 ;  /* 0x000000ffff0d7224 */ /* 0x000fe200008e0609 */
[----:B------:R-:W-:-:S07]  /*0320*/  UMOV UR5, UR6 ;  /* 0x0000000600057c82 */ /* 0x000fce0008000000 */
.L_x_18:
[C---:B0-----:R-:W-:Y:S01]  /*0330*/  ISETP.GE.AND P1, PT, R25.reuse, UR7, PT ;  /* 0x0000000719007c0c */ /* 0x041fe2000bf26270 */
[----:B------:R0:W5:Y:S03]  /*0340*/  LDG.E.64 R14, desc[UR10][R12.64+-0x10] ;  /* 0xfffff00a0c0e7981 */ /* 0x000166000c1e1b00 */
[----:B------:R-:W-:Y:S01]  /*0350*/  ISETP.LT.OR P1, PT, R25, RZ, P1 ;  /* 0x000000ff1900720c */ /* 0x000fe20000f21670 */
[----:B-12---:R0:W5:Y:S03]  /*0360*/  LDG.E.64 R16, desc[UR10][R12.64+-0x8] ;  /* 0xfffff80a0c107981 */ /* 0x006166000c1e1b00 */
[----:B------:R-:W-:-:S13]  /*0370*/  PLOP3.LUT P1, PT, P0, P1, PT, 0x8f, 0xf8 ;  /* 0x0000000000f8781c */ /* 0x000fda0000723177 */
[----:B------:R-:W2:Y:S01]  /*0380*/  @!P1 LDG.E.64 R26, desc[UR10][R10.64] ;  /* 0x0000000a0a1a9981 */ /* 0x000ea2000c1e1b00 */
[----:B------:R-:W-:Y:S01]  /*0390*/  UIADD3 UR5, UPT, UPT, UR5, 0x4, URZ ;  /* 0x0000000405057890 */ /* 0x000fe2000fffe0ff */
[----:B--2---:R-:W-:-:S06]  /*03a0*/  @!P1 IMAD.WIDE.U32 R26, R25, 0x4, R26 ;  /* 0x00000004191a9825 */ /* 0x004fcc00078e001a */
[----:B------:R0:W5:Y:S01]  /*03b0*/  @!P1 LDG.E R26, desc[UR10][R26.64] ;  /* 0x0000000a1a1a9981 */ /* 0x000162000c1e1900 */
[----:B------:R-:W-:Y:S01]  /*03c0*/  UISETP.NE.AND UP0, UPT, UR5, URZ, UPT ;  /* 0x000000ff0500728c */ /* 0x000fe2000bf05270 */
[----:B------:R-:W-:Y:S01]  /*03d0*/  BSSY.RECONVERGENT B0, `(.L_x_12) ;  /* 0x000000b000007945 */ /* 0x000fe20003800200 */
[----:B------:R-:W-:-:S03]  /*03e0*/  CS2R R18, SRZ ;  /* 0x0000000000127805 */ /* 0x000fc6000001ff00 */
[----:B------:R-:W-:Y:S06]  /*03f0*/  @!P0 BRA `(.L_x_13) ;  /* 0x0000000000208947 */ /* 0x000fec0003800000 */
[----:B------:R-:W-:-:S05]  /*0400*/  VIADD R23, R25, 0xffffffff ;  /* 0xffffffff19177836 */ /* 0x000fca0000000000 */
[----:B------:R-:W-:-:S04]  /*0410*/  ISETP.GE.AND P2, PT, R23, UR7, PT ;  /* 0x0000000717007c0c */ /* 0x000fc8000bf46270 */
[----:B------:R-:W-:-:S13]  /*0420*/  ISETP.LT.OR P2, PT, R23, RZ, P2 ;  /* 0x000000ff1700720c */ /* 0x000fda0001741670 */
[----:B------:R-:W-:Y:S05]  /*0430*/  @P2 BRA `(.L_x_13) ;  /* 0x0000000000102947 */ /* 0x000fea0003800000 */
[----:B------:R-:W2:Y:S02]  /*0440*/  LDG.E.64 R20, desc[UR10][R10.64] ;  /* 0x0000000a0a147981 */ /* 0x000ea4000c1e1b00 */
[----:B--2---:R-:W-:-:S06]  /*0450*/  IMAD.WIDE.U32 R20, R23, 0x4, R20 ;  /* 0x0000000417147825 */ /* 0x004fcc00078e0014 */
[----:B------:R-:W2:Y:S02]  /*0460*/  LDG.E R20, desc[UR10][R20.64] ;  /* 0x0000000a14147981 */ /* 0x000ea4000c1e1900 */
[----:B--2---:R1:W2:Y:S02]  /*0470*/  I2F.F64 R18, R20 ;  /* 0x0000001400127312 */ /* 0x0042a40000201c00 */
.L_x_13:
[----:B------:R-:W-:Y:S05]  /*0480*/  BSYNC.RECONVERGENT B0 ;  /* 0x0000000000007941 */ /* 0x000fea0003800200 */
.L_x_12:
[----:B-1----:R1:W5:Y:S04]  /*0490*/  LDG.E.64 R20, desc[UR10][R12.64] ;  /* 0x0000000a0c147981 */ /* 0x002368000c1e1b00 */
[----:B------:R1:W5:Y:S02]  /*04a0*/  LDG.E.64 R22, desc[UR10][R12.64+0x8] ;  /* 0x0000080a0c167981 */ /* 0x000364000c1e1b00 */
[----:B--2--5:R-:W-:Y:S01]  /*04b0*/  DFMA R14, R14, R18, R6 ;  /* 0x000000120e0e722b */ /* 0x024fe20000000006 */
[----:B------:R-:W-:Y:S01]  /*04c0*/  BSSY.RECONVERGENT B0, `(.L_x_14) ;  /* 0x000000e000007945 */ /* 0x000fe20003800200 */
[----:B------:R-:W-:-:S06]  /*04d0*/  CS2R R6, SRZ ;  /* 0x0000000000067805 */ /* 0x000fcc000001ff00 */
[----:B------:R-:W2:Y:S02]  /*04e0*/  @!P1 I2F.F64 R6, R26 ;  /* 0x0000001a00069312 */ /* 0x000ea40000201c00 */
[----:B--2---:R-:W-:Y:S01]  /*04f0*/  DFMA R6, R16, R6, R14 ;  /* 0x000000061006722b */ /* 0x004fe2000000000e */
[----:B------:R-:W-:Y:S01]  /*0500*/  CS2R R14, SRZ ;  /* 0x00000000000e7805 */ /* 0x000fe2000001ff00 */
[----:B-1----:R-:W-:Y:S09]  /*0510*/  @!P0 BRA `(.L_x_15) ;  /* 0x0000000000208947 */ /* 0x002ff20003800000 */
        /* <DEDUP_REMOVED lines=8> */
.L_x_15:
[----:B------:R-:W-:Y:S05]  /*05a0*/  BSYNC.RECONVERGENT B0 ;  /* 0x0000000000007941 */ /* 0x000fea0003800200 */
.L_x_14:
[----:B------:R-:W-:Y:S01]  /*05b0*/  BSSY.RECONVERGENT B0, `(.L_x_16) ;  /* 0x000000c000007945 */ /* 0x000fe20003800200 */
[----:B--2---:R-:W-:Y:S01]  /*05c0*/  DFMA R6, R20, R14, R6 ;  /* 0x0000000e1406722b */ /* 0x004fe20000000006 */
[----:B------:R-:W-:Y:S02]  /*05d0*/  CS2R R14, SRZ ;  /* 0x00000000000e7805 */ /* 0x000fe4000001ff00 */
[----:B------:R-:W-:Y:S08]  /*05e0*/  @!P0 BRA `(.L_x_17) ;  /* 0x0000000000208947 */ /* 0x000ff00003800000 */
[----:B------:R-:W-:-:S05]  /*05f0*/  VIADD R19, R25, 0x2 ;  /* 0x0000000219137836 */ /* 0x000fca0000000000 */
[----:B------:R-:W-:-:S04]  /*0600*/  ISETP.GE.AND P1, PT, R19, UR7, PT ;  /* 0x0000000713007c0c */ /* 0x000fc8000bf26270 */
[----:B------:R-:W-:-:S13]  /*0610*/  ISETP.LT.OR P1, PT, R19, RZ, P1 ;  /* 0x000000ff1300720c */ /* 0x000fda0000f21670 */
[----:B------:R-:W-:Y:S05]  /*0620*/  @P1 BRA `(.L_x_17) ;  /* 0x0000000000101947 */ /* 0x000fea0003800000 */
[----:B-1----:R-:W2:Y:S02]  /*0630*/  LDG.E.64 R16, desc[UR10][R10.64] ;  /* 0x0000000a0a107981 */ /* 0x002ea4000c1e1b00 */
[----:B--2---:R-:W-:-:S06]  /*0640*/  IMAD.WIDE.U32 R16, R19, 0x4, R16 ;  /* 0x0000000413107825 */ /* 0x004fcc00078e0010 */
[----:B------:R-:W2:Y:S02]  /*0650*/  LDG.E R16, desc[UR10][R16.64] ;  /* 0x0000000a10107981 */ /* 0x000ea4000c1e1900 */
[----:B--2---:R2:W3:Y:S02]  /*0660*/  I2F.F64 R14, R16 ;  /* 0x00000010000e7312 */ /* 0x0044e40000201c00 */
.L_x_17:
[----:B------:R-:W-:Y:S05]  /*0670*/  BSYNC.RECONVERGENT B0 ;  /* 0x0000000000007941 */ /* 0x000fea0003800200 */
.L_x_16:
[----:B0-----:R-:W-:Y:S01]  /*0680*/  IADD3 R12, P1, PT, R12, 0x20, RZ ;  /* 0x000000200c0c7810 */ /* 0x001fe20007f3e0ff */
[----:B---3--:R-:W-:Y:S01]  /*0690*/  DFMA R6, R22, R14, R6 ;  /* 0x0000000e1606722b */ /* 0x008fe20000000006 */
[----:B------:R-:W-:-:S03]  /*06a0*/  VIADD R25, R25, 0x4 ;  /* 0x0000000419197836 */ /* 0x000fc60000000000 */
[----:B------:R-:W-:Y:S01]  /*06b0*/  IMAD.X R13, RZ, RZ, R13, P1 ;  /* 0x000000ffff0d7224 */ /* 0x000fe200008e060d */
[----:B------:R-:W-:Y:S07]  /*06c0*/  BRA.U UP0, `(.L_x_18) ;  /* 0xfffffffd00187547 */ /* 0x000fee000b83ffff */
[----:B------:R-:W-:-:S07]  /*06d0*/  IMAD.U32 R12, RZ, RZ, UR4 ;  /* 0x00000004ff0c7e24 */ /* 0x000fce000f8e00ff */
.L_x_11:
[----:B------:R-:W-:-:S09]  /*06e0*/  UISETP.NE.AND UP0, UPT, UR8, URZ, UPT ;  /* 0x000000ff0800728c */ /* 0x000fd2000bf05270 */
[----:B------:R-:W-:Y:S05]  /*06f0*/  BRA.U !UP0, `(.L_x_19) ;  /* 0x0000000108c87547 */ /* 0x000fea000b800000 */
[----:B-----5:R-:W-:-:S05]  /*0700*/  IMAD.WIDE.U32 R8, R12, 0x8, R8 ;  /* 0x000000080c087825 */ /* 0x020fca00078e0008 */
[----:B------:R0:W5:Y:S01]  /*0710*/  LDG.E.64 R14, desc[UR10][R8.64] ;  /* 0x0000000a080e7981 */ /* 0x000162000c1e1b00 */
[----:B------:R-:W-:Y:S01]  /*0720*/  BSSY.RECONVERGENT B0, `(.L_x_20) ;  /* 0x000000c000007945 */ /* 0x000fe20003800200 */
[----:B-12---:R-:W-:-:S03]  /*0730*/  CS2R R16, SRZ ;  /* 0x0000000000107805 */ /* 0x006fc6000001ff00 */
[----:B------:R-:W-:Y:S05]  /*0740*/  @!P0 BRA `(.L_x_21) ;  /* 0x0000000000248947 */ /* 0x000fea0003800000 */
[----:B------:R-:W1:Y:S01]  /*0750*/  LDCU UR5, c[0x0][0x38c] ;  /* 0x00007180ff0577ac */ /* 0x000e620008000800 */
[----:B------:R-:W-:-:S05]  /*0760*/  IMAD.IADD R13, R3, 0x1, R12 ;  /* 0x00000001030d7824 */ /* 0x000fca00078e020c */
[----:B-1----:R-:W-:-:S04]  /*0770*/  ISETP.GE.AND P1, PT, R13, UR5, PT ;  /* 0x000000050d007c0c */ /* 0x002fc8000bf26270 */
[----:B------:R-:W-:-:S13]  /*0780*/  ISETP.LT.OR P1, PT, R13, RZ, P1 ;  /* 0x000000ff0d00720c */ /* 0x000fda0000f21670 */
[----:B------:R-:W-:Y:S05]  /*0790*/  @P1 BRA `(.L_x_21) ;  /* 0x0000000000101947 */ /* 0x000fea0003800000 */
[----:B------:R-:W2:Y:S02]  /*07a0*/  LDG.E.64 R18, desc[UR10][R10.64] ;  /* 0x0000000a0a127981 */ /* 0x000ea4000c1e1b00 */
[----:B--2---:R-:W-:-:S06]  /*07b0*/  IMAD.WIDE.U32 R18, R13, 0x4, R18 ;  /* 0x000000040d127825 */ /* 0x004fcc00078e0012 */
[----:B------:R-:W2:Y:S02]  /*07c0*/  LDG.E R18, desc[UR10][R18.64] ;  /* 0x0000000a12127981 */ /* 0x000ea4000c1e1900 */
[----:B--2---:R1:W2:Y:S02]  /*07d0*/  I2F.F64 R16, R18 ;  /* 0x0000001200107312 */ /* 0x0042a40000201c00 */
.L_x_21:
[----:B------:R-:W-:Y:S05]  /*07e0*/  BSYNC.RECONVERGENT B0 ;  /* 0x0000000000007941 */ /* 0x000fea0003800200 */
.L_x_20:
[----:B------:R-:W-:Y:S01]  /*07f0*/  UISETP.NE.AND UP0, UPT, UR8, 0x1, UPT ;  /* 0x000000010800788c */ /* 0x000fe2000bf05270 */
[----:B--2--5:R-:W-:-:S08]  /*0800*/  DFMA R6, R14, R16, R6 ;  /* 0x000000100e06722b */ /* 0x024fd00000000006 */
[----:B------:R-:W-:Y:S05]  /*0810*/  BRA.U !UP0, `(.L_x_19) ;  /* 0x0000000108807547 */ /* 0x000fea000b800000 */
[----:B------:R2:W5:Y:S01]  /*0820*/  LDG.E.64 R14, desc[UR10][R8.64+0x8] ;  /* 0x0000080a080e7981 */ /* 0x000562000c1e1b00 */
[----:B------:R-:W-:Y:S01]  /*0830*/  BSSY.RECONVERGENT B0, `(.L_x_22) ;  /* 0x000000c000007945 */ /* 0x000fe20003800200 */
[----:B------:R-:W-:-:S03]  /*0840*/  CS2R R16, SRZ ;  /* 0x0000000000107805 */ /* 0x000fc6000001ff00 */
[----:B------:R-:W-:Y:S05]  /*0850*/  @!P0 BRA `(.L_x_23) ;  /* 0x0000000000248947 */ /* 0x000fea0003800000 */
[----:B------:R-:W3:Y:S01]  /*0860*/  LDCU UR5, c[0x0][0x38c] ;  /* 0x00007180ff0577ac */ /* 0x000ee20008000800 */
[----:B------:R-:W-:-:S04]  /*0870*/  IADD3 R13, PT, PT, R12, 0x1, R3 ;  /* 0x000000010c0d7810 */ /* 0x000fc80007ffe003 */
[----:B---3--:R-:W-:-:S04]  /*0880*/  ISETP.GE.AND P1, PT, R13, UR5, PT ;  /* 0x000000050d007c0c */ /* 0x008fc8000bf26270 */
[----:B------:R-:W-:-:S13]  /*0890*/  ISETP.LT.OR P1, PT, R13, RZ, P1 ;  /* 0x000000ff0d00720c */ /* 0x000fda0000f21670 */
[----:B------:R-:W-:Y:S05]  /*08a0*/  @P1 BRA `(.L_x_23) ;  /* 0x0000000000101947 */ /* 0x000fea0003800000 */
[----:B-1----:R-:W3:Y:S02]  /*08b0*/  LDG.E.64 R18, desc[UR10][R10.64] ;  /* 0x0000000a0a127981 */ /* 0x002ee4000c1e1b00 */
[----:B---3--:R-:W-:-:S06]  /*08c0*/  IMAD.WIDE.U32 R18, R13, 0x4, R18 ;  /* 0x000000040d127825 */ /* 0x008fcc00078e0012 */
[----:B------:R-:W3:Y:S02]  /*08d0*/  LDG.E R18, desc[UR10][R18.64] ;  /* 0x0000000a12127981 */ /* 0x000ee4000c1e1900 */
[----:B---3--:R3:W4:Y:S02]  /*08e0*/  I2F.F64 R16, R18 ;  /* 0x0000001200107312 */ /* 0x0087240000201c00 */
.L_x_23:
[----:B------:R-:W-:Y:S05]  /*08f0*/  BSYNC.RECONVERGENT B0 ;  /* 0x0000000000007941 */ /* 0x000fea0003800200 */
.L_x_22:
[----:B------:R-:W-:Y:S01]  /*0900*/  UISETP.NE.AND UP0, UPT, UR8, 0x2, UPT ;  /* 0x000000020800788c */ /* 0x000fe2000bf05270 */
[----:B----45:R-:W-:-:S08]  /*0910*/  DFMA R6, R14, R16, R6 ;  /* 0x000000100e06722b */ /* 0x030fd00000000006 */
[----:B------:R-:W-:Y:S05]  /*0920*/  BRA.U !UP0, `(.L_x_19) ;  /* 0x00000001083c7547 */ /* 0x000fea000b800000 */
[----:B0-2---:R-:W5:Y:S01]  /*0930*/  LDG.E.64 R8, desc[UR10][R8.64+0x10] ;  /* 0x0000100a08087981 */ /* 0x005f62000c1e1b00 */
[----:B------:R-:W-:Y:S01]  /*0940*/  BSSY.RECONVERGENT B0, `(.L_x_24) ;  /* 0x000000c000007945 */ /* 0x000fe20003800200 */
[----:B------:R-:W-:-:S03]  /*0950*/  CS2R R14, SRZ ;  /* 0x00000000000e7805 */ /* 0x000fc6000001ff00 */
[----:B------:R-:W-:Y:S05]  /*0960*/  @!P0 BRA `(.L_x_25) ;  /* 0x0000000000248947 */ /* 0x000fea0003800000 */
[----:B------:R-:W0:Y:S01]  /*0970*/  LDCU UR5, c[0x0][0x38c] ;  /* 0x00007180ff0577ac */ /* 0x000e220008000800 */
[----:B------:R-:W-:-:S04]  /*0980*/  IADD3 R17, PT, PT, R12, 0x2, R3 ;  /* 0x000000020c117810 */ /* 0x000fc80007ffe003 */
[----:B0-----:R-:W-:-:S04]  /*0990*/  ISETP.GE.AND P0, PT, R17, UR5, PT ;  /* 0x0000000511007c0c */ /* 0x001fc8000bf06270 */
[----:B------:R-:W-:-:S13]  /*09a0*/  ISETP.LT.OR P0, PT, R17, RZ, P0 ;  /* 0x000000ff1100720c */ /* 0x000fda0000701670 */
[----:B------:R-:W-:Y:S05]  /*09b0*/  @P0 BRA `(.L_x_25) ;  /* 0x0000000000100947 */ /* 0x000fea0003800000 */
[----:B------:R-:W2:Y:S02]  /*09c0*/  LDG.E.64 R12, desc[UR10][R10.64] ;  /* 0x0000000a0a0c7981 */ /* 0x000ea4000c1e1b00 */
[----:B--2---:R-:W-:-:S06]  /*09d0*/  IMAD.WIDE.U32 R12, R17, 0x4, R12 ;  /* 0x00000004110c7825 */ /* 0x004fcc00078e000c */
[----:B------:R-:W2:Y:S02]  /*09e0*/  LDG.E R12, desc[UR10][R12.64] ;  /* 0x0000000a0c0c7981 */ /* 0x000ea4000c1e1900 */
[----:B--2---:R0:W2:Y:S02]  /*09f0*/  I2F.F64 R14, R12 ;  /* 0x0000000c000e7312 */ /* 0x0040a40000201c00 */
.L_x_25:
[----:B------:R-:W-:Y:S05]  /*0a00*/  BSYNC.RECONVERGENT B0 ;  /* 0x0000000000007941 */ /* 0x000fea0003800200 */
.L_x_24:
[----:B--2--5:R-:W-:-:S11]  /*0a10*/  DFMA R6, R8, R14, R6 ;  /* 0x0000000e0806722b */ /* 0x024fd60000000006 */
.L_x_19:
[----:B------:R-:W-:Y:S05]  /*0a20*/  @P3 BRA `(.L_x_26) ;  /* 0xfffffff400f03947 */ /* 0x000fea000383ffff */
[----:B------:R-:W-:-:S11]  /*0a30*/  DMUL R6, RZ, R6 ;  /* 0x00000006ff067228 */ /* 0x000fd60000000000 */
.L_x_10:
[----:B------:R-:W4:Y:S02]  /*0a40*/  LDC.64 R4, c[0x0][0x3a0] ;  /* 0x0000e800ff047b82 */ /* 0x000f240000000a00 */
[----:B----4-:R-:W-:-:S06]  /*0a50*/  IMAD.WIDE.U32 R2, R2, 0x8, R4 ;  /* 0x0000000802027825 */ /* 0x010fcc00078e0004 */
[----:B------:R-:W4:Y:S01]  /*0a60*/  LDG.E.64 R2, desc[UR10][R2.64] ;  /* 0x0000000a02027981 */ /* 0x000f22000c1e1b00 */
[----:B------:R-:W-:Y:S01]  /*0a70*/  DSETP.MAX.AND P0, P1, RZ, R6, PT ;  /* 0x00000006ff00722a */ /* 0x000fe2000390f000 */
[----:B------:R-:W-:Y:S02]  /*0a80*/  IMAD.MOV.U32 R5, RZ, RZ, R7 ;  /* 0x000000ffff057224 */ /* 0x000fe400078e0007 */
[----:B------:R-:W-:-:S05]  /*0a90*/  IMAD.MOV.U32 R4, RZ, RZ, RZ ;  /* 0x000000ffff047224 */ /* 0x000fca00078e00ff */
[C---:B0-2--5:R-:W-:Y:S02]  /*0aa0*/  FSEL R9, R4.reuse, R5, P0 ;  /* 0x0000000504097208 */ /* 0x065fe40000000000 */
[----:B------:R-:W-:-:S04]  /*0ab0*/  SEL R4, R4, R6, P0 ;  /* 0x0000000604047207 */ /* 0x000fc80000000000 */
[----:B------:R-:W-:-:S05]  /*0ac0*/  @P1 LOP3.LUT R9, R5, 0x80000, RZ, 0xfc, !PT ;  /* 0x0008000005091812 */ /* 0x000fca00078efcff */
[----:B------:R-:W-:-:S06]  /*0ad0*/  IMAD.MOV.U32 R5, RZ, RZ, R9 ;  /* 0x000000ffff057224 */ /* 0x000fcc00078e0009 */
[----:B------:R0:W2:Y:S02]  /*0ae0*/  F2I.F64.TRUNC R5, R4 ;  /* 0x0000000400057311 */ /* 0x0000a4000030d100 */
[----:B0-----:R-:W-:-:S04]  /*0af0*/  IMAD.MOV.U32 R4, RZ, RZ, RZ ;  /* 0x000000ffff047224 */ /* 0x001fc800078e00ff */
[----:B--2---:R-:W-:-:S05]  /*0b00*/  IMAD.HI R6, R5, -0x7f7f7f7f, R4 ;  /* 0x8080808105067827 */ /* 0x004fca00078e0204 */
[----:B------:R-:W-:-:S04]  /*0b10*/  SHF.R.U32.HI R7, RZ, 0x1f, R6 ;  /* 0x0000001fff077819 */ /* 0x000fc80000011606 */
[----:B------:R-:W-:-:S05]  /*0b20*/  LEA.HI.SX32 R7, R6, R7, 0x19 ;  /* 0x0000000706077211 */ /* 0x000fca00078fcaff */
[----:B------:R-:W-:-:S04]  /*0b30*/  IMAD R7, R7, -0xff, R5 ;  /* 0xffffff0107077824 */ /* 0x000fc800078e0205 */
[----:B------:R-:W-:-:S06]  /*0b40*/  VIADD R7, R7, 0x1 ;  /* 0x0000000107077836 */ /* 0x000fcc0000000000 */
[----:B------:R-:W0:Y:S08]  /*0b50*/  I2F.F64 R6, R7 ;  /* 0x0000000700067312 */ /* 0x000e300000201c00 */
[----:B0-----:R-:W0:Y:S01]  /*0b60*/  F2I.F64.TRUNC R9, R6 ;  /* 0x0000000600097311 */ /* 0x001e22000030d100 */
[----:B----4-:R-:W-:-:S05]  /*0b70*/  IMAD.WIDE R2, R0, 0x4, R2 ;  /* 0x0000000400027825 */ /* 0x010fca00078e0202 */
[----:B0-----:R-:W-:Y:S01]  /*0b80*/  STG.E desc[UR10][R2.64], R9 ;  /* 0x0000000902007986 */ /* 0x001fe2000c10190a */
[----:B------:R-:W-:Y:S05]  /*0b90*/  EXIT ;  /* 0x000000000000794d */ /* 0x000fea0003800000 */
.L_x_27:
        /* <DEDUP_REMOVED lines=14> */
.L_x_38:


//--------------------- .text._Z11convolutionPPiiiPPdiiS0_ii --------------------------
	.section	.text._Z11convolutionPPiiiPPdiiS0_ii,"ax",@progbits
	.align	128
        .global         _Z11convolutionPPiiiPPdiiS0_ii
        .type           _Z11convolutionPPiiiPPdiiS0_ii,@function
        .size           _Z11convolutionPPiiiPPdiiS0_ii,(.L_x_39 - _Z11convolutionPPiiiPPdiiS0_ii)
        .other          _Z11convolutionPPiiiPPdiiS0_ii,@"STO_CUDA_ENTRY STV_DEFAULT"
_Z11convolutionPPiiiPPdiiS0_ii:
.text._Z11convolutionPPiiiPPdiiS0_ii:
[----:B------:R-:W-:Y:S01]  /*0000*/  LDC R1, c[0x0][0x37c] ;  /* 0x0000df00ff017b82 */ /* 0x000fe20000000800 */
[----:B------:R-:W0:Y:S07]  /*0010*/  S2R R3, SR_TID.Y ;  /* 0x0000000000037919 */ /* 0x000e2e0000002200 */
[----:B------:R-:W0:Y:S01]  /*0020*/  S2UR UR5, SR_CTAID.Y ;  /* 0x00000000000579c3 */ /* 0x000e220000002600 */
[----:B------:R-:W1:Y:S01]  /*0030*/  LDCU UR8, c[0x0][0x398] ;  /* 0x00007300ff0877ac */ /* 0x000e620008000800 */
[----:B------:R-:W2:Y:S06]  /*0040*/  S2R R5, SR_TID.X ;  /* 0x0000000000057919 */ /* 0x000eac0000002100 */
[----:B------:R-:W0:Y:S08]  /*0050*/  LDC R0, c[0x0][0x364] ;  /* 0x0000d900ff007b82 */ /* 0x000e300000000800 */
[----:B------:R-:W2:Y:S01]  /*0060*/  S2UR UR6, SR_CTAID.X ;  /* 0x00000000000679c3 */ /* 0x000ea20000002500 */
[----:B-1----:R-:W-:-:S04]  /*0070*/  ULEA.HI UR4, UR8, UR8, URZ, 0x1 ;  /* 0x0000000808047291 */ /* 0x002fc8000f8f08ff */
[----:B------:R-:W-:-:S03]  /*0080*/  USHF.R.S32.HI UR4, URZ, 0x1, UR4 ;  /* 0x00000001ff047899 */ /* 0x000fc60008011404 */
[----:B------:R-:W2:Y:S01]  /*0090*/  LDC R2, c[0x0][0x360] ;  /* 0x0000d800ff027b82 */ /* 0x000ea20000000800 */
[----:B0-----:R-:W-:-:S05]  /*00a0*/  IMAD R0, R0, UR5, R3 ;  /* 0x0000000500007c24 */ /* 0x001fca000f8e0203 */
[----:B------:R-:W-:Y:S01]  /*00b0*/  ISETP.LT.AND P0, PT, R0, UR4, PT ;  /* 0x0000000400007c0c */ /* 0x000fe2000bf01270 */
[----:B--2---:R-:W-:-:S12]  /*00c0*/  IMAD R2, R2, UR6, R5 ;  /* 0x0000000602027c24 */ /* 0x004fd8000f8e0205 */
[----:B------:R-:W-:Y:S05]  /*00d0*/  @P0 EXIT ;  /* 0x000000000000094d */ /* 0x000fea0003800000 */
[----:B------:R-:W0:Y:S01]  /*00e0*/  LDC R7, c[0x0][0x39c] ;  /* 0x0000e700ff077b82 */ /* 0x000e220000000800 */
[----:B------:R-:W1:Y:S02]  /*00f0*/  LDCU UR5, c[0x0][0x388] ;  /* 0x00007100ff0577ac */ /* 0x000e640008000800 */
[----:B-1----:R-:W-:Y:S01]  /*0100*/  UIADD3 UR5, UPT, UPT, -UR4, UR5, URZ ;  /* 0x0000000504057290 */ /* 0x002fe2000fffe1ff */
[----:B0-----:R-:W-:-:S04]  /*0110*/  LEA.HI R3, R7, R7, RZ, 0x1 ;  /* 0x0000000707037211 */ /* 0x001fc800078f08ff */
[----:B------:R-:W-:-:S04]  /*0120*/  SHF.R.S32.HI R3, RZ, 0x1, R3 ;  /* 0x00000001ff037819 */ /* 0x000fc80000011403 */
[----:B------:R-:W-:-:S04]  /*0130*/  ISETP.GT.AND P0, PT, R3, R2, PT ;  /* 0x000000020300720c */ /* 0x000fc80003f04270 */
[----:B------:R-:W-:-:S13]  /*0140*/  ISETP.GE.OR P0, PT, R0, UR5, P0 ;  /* 0x0000000500007c0c */ /* 0x000fda0008706670 */
[----:B------:R-:W-:Y:S05]  /*0150*/  @P0 EXIT ;  /* 0x000000000000094d */ /* 0x000fea0003800000 */
[----:B------:R-:W0:Y:S02]  /*0160*/  LDCU UR5, c[0x0][0x38c] ;  /* 0x00007180ff0577ac */ /* 0x000e240008000800 */
[----:B0-----:R-:W-:-:S04]  /*0170*/  IADD3 R5, PT, PT, -R3, UR5, RZ ;  /* 0x0000000503057c10 */ /* 0x001fc8000fffe1ff */
[----:B------:R-:W-:-:S13]  /*0180*/  ISETP.GE.AND P0, PT, R2, R5, PT ;  /* 0x000000050200720c */ /* 0x000fda0003f06270 */
[----:B------:R-:W-:Y:S05]  /*0190*/  @P0 EXIT ;  /* 0x000000000000094d */ /* 0x000fea0003800000 */
[----:B------:R-:W-:Y:S01]  /*01a0*/  UISETP.GE.AND UP0, UPT, UR8, 0x1, UPT ;  /* 0x000000010800788c */ /* 0x000fe2000bf06270 */
[----:B------:R-:W-:Y:S01]  /*01b0*/  CS2R R20, SRZ ;  /* 0x0000000000147805 */ /* 0x000fe2000001ff00 */
[----:B------:R-:W0:Y:S07]  /*01c0*/  LDCU.64 UR6, c[0x0][0x358] ;  /* 0x00006b00ff0677ac */ /* 0x000e2e0008000a00 */
[----:B------:R-:W-:Y:S05]  /*01d0*/  BRA.U !UP0, `(.L_x_28) ;  /* 0x0000000908f47547 */ /* 0x000fea000b800000 */
[----:B------:R-:W-:-:S13]  /*01e0*/  ISETP.GE.AND P0, PT, R7, 0x1, PT ;  /* 0x000000010700780c */ /* 0x000fda0003f06270 */
[----:B------:R-:W-:Y:S05]  /*01f0*/  @!P0 BRA `(.L_x_28) ;  /* 0x0000000800ec8947 */ /* 0x000fea0003800000 */
[C---:B------:R-:W-:Y:S01]  /*0200*/  LOP3.LUT R6, R7.reuse, 0x7ffffff0, RZ, 0xc0, !PT ;  /* 0x7ffffff007067812 */ /* 0x040fe200078ec0ff */
[----:B------:R-:W-:Y:S01]  /*0210*/  IMAD.IADD R3, R2, 0x1, -R3 ;  /* 0x0000000102037824 */ /* 0x000fe200078e0a03 */
[C---:B------:R-:W-:Y:S01]  /*0220*/  LOP3.LUT R4, R7.reuse, 0xf, RZ, 0xc0, !PT ;  /* 0x0000000f07047812 */ /* 0x040fe200078ec0ff */
[----:B------:R-:W-:Y:S01]  /*0230*/  VIADD R24, R0, -UR4 ;  /* 0x8000000400187c36 */ /* 0x000fe20008000000 */
[C---:B------:R-:W-:Y:S01]  /*0240*/  LOP3.LUT R5, R7.reuse, 0x7, RZ, 0xc0, !PT ;  /* 0x0000000707057812 */ /* 0x040fe200078ec0ff */
[----:B------:R-:W-:Y:S01]  /*0250*/  IMAD.MOV.U32 R25, RZ, RZ, RZ ;  /* 0x000000ffff197224 */ /* 0x000fe200078e00ff */
[----:B------:R-:W-:Y:S02]  /*0260*/  LOP3.LUT R7, R7, 0x3, RZ, 0xc0, !PT ;  /* 0x0000000307077812 */ /* 0x000fe400078ec0ff */
[----:B------:R-:W-:Y:S02]  /*0270*/  CS2R R20, SRZ ;  /* 0x0000000000147805 */ /* 0x000fe4000001ff00 */
[----:B------:R-:W-:-:S07]  /*0280*/  IADD3 R26, PT, PT, -R6, RZ, RZ ;  /* 0x000000ff061a7210 */ /* 0x000fce0007ffe1ff */
.L_x_34:
[----:B------:R-:W1:Y:S01]  /*0290*/  LDC.64 R12, c[0x0][0x380] ;  /* 0x0000e000ff0c7b82 */ /* 0x000e620000000a00 */
[----:B-----5:R-:W-:Y:S01]  /*02a0*/  IMAD.IADD R11, R24, 0x1, R25 ;  /* 0x00000001180b7824 */ /* 0x020fe200078e0219 */
[----:B------:R-:W2:Y:S06]  /*02b0*/  LDCU.64 UR8, c[0x0][0x398] ;  /* 0x00007300ff0877ac */ /* 0x000eac0008000a00 */
[----:B------:R-:W3:Y:S01]  /*02c0*/  LDC.64 R8, c[0x0][0x390] ;  /* 0x0000e400ff087b82 */ /* 0x000ee20000000a00 */
[----:B-1----:R-:W-:-:S04]  /*02d0*/  IMAD.WIDE R12, R11, 0x8, R12 ;  /* 0x000000080b0c7825 */ /* 0x002fc800078e020c */
[C---:B---3--:R-:W-:Y:S02]  /*02e0*/  IMAD.WIDE.U32 R10, R25.reuse, 0x8, R8 ;  /* 0x00000008190a7825 */ /* 0x048fe400078e0008 */
[----:B0-----:R0:W5:Y:S04]  /*02f0*/  LDG.E.64 R8, desc[UR6][R12.64] ;  /* 0x000000060c087981 */ /* 0x001168000c1e1b00 */
[----:B------:R-:W5:Y:S01]  /*0300*/  LDG.E.64 R10, desc[UR6][R10.64] ;  /* 0x000000060a0a7981 */ /* 0x000f62000c1e1b00 */
[----:B--2---:R-:W-:Y:S01]  /*0310*/  UISETP.GE.U32.AND UP0, UPT, UR9, 0x10, UPT ;  /* 0x000000100900788c */ /* 0x004fe2000bf06070 */
[----:B------:R-:W-:Y:S02]  /*0320*/  VIADD R25, R25, 0x1 ;  /* 0x0000000119197836 */ /* 0x000fe40000000000 */
[----:B------:R-:W-:-:S03]  /*0330*/  IMAD.MOV.U32 R27, RZ, RZ, RZ ;  /* 0x000000ffff1b7224 */ /* 0x000fc600078e00ff */
[----:B------:R-:W-:-:S03]  /*0340*/  ISETP.NE.AND P0, PT, R25, UR8, PT ;  /* 0x0000000819007c0c */ /* 0x000fc6000bf05270 */
[----:B0-----:R-:W-:Y:S10]  /*0350*/  BRA.U !UP0, `(.L_x_29) ;  /* 0x0000000508387547 */ /* 0x001ff4000b800000 */
[----:B-----5:R-:W-:Y:S01]  /*0360*/  IADD3 R22, P1, PT, R10, 0x40, RZ ;  /* 0x000000400a167810 */ /* 0x020fe20007f3e0ff */
[----:B------:R-:W-:Y:S01]  /*0370*/  IMAD.MOV.U32 R28, RZ, RZ, R26 ;  /* 0x000000ffff1c7224 */ /* 0x000fe200078e001a */
[----:B------:R-:W-:-:S03]  /*0380*/  MOV R27, R3 ;  /* 0x00000003001b7202 */ /* 0x000fc60000000f00 */
[----:B------:R-:W-:-:S08]  /*0390*/  IMAD.X R17, RZ, RZ, R11, P1 ;  /* 0x000000ffff117224 */ /* 0x000fd000008e060b */
.L_x_30:
[----:B------:R-:W-:-:S05]  /*03a0*/  IMAD.WIDE R12, R27, 0x4, R8 ;  /* 0x000000041b0c7825 */ /* 0x000fca00078e0208 */
[----:B------:R-:W2:Y:S01]  /*03b0*/  LDG.E R16, desc[UR6][R12.64] ;  /* 0x000000060c107981 */ /* 0x000ea2000c1e1900 */
[----:B------:R-:W-:Y:S01]  /*03c0*/  IMAD.MOV.U32 R14, RZ, RZ, R22 ;  /* 0x000000ffff0e7224 */ /* 0x000fe200078e0016 */
[----:B------:R-:W-:Y:S02]  /*03d0*/  MOV R15, R17 ;  /* 0x00000011000f7202 */ /* 0x000fe40000000f00 */
[----:B------:R-:W3:Y:S04]  /*03e0*/  LDG.E R29, desc[UR6][R12.64+0x4] ;  /* 0x000004060c1d7981 */ /* 0x000ee8000c1e1900 */
[----:B------:R-:W4:Y:S04]  /*03f0*/  LDG.E.64 R18, desc[UR6][R14.64+-0x40] ;  /* 0xffffc0060e127981 */ /* 0x000f28000c1e1b00 */
[----:B------:R-:W5:Y:S01]  /*0400*/  LDG.E.64 R22, desc[UR6][R14.64+-0x38] ;  /* 0xffffc8060e167981 */ /* 0x000f62000c1e1b00 */
[----:B--2---:R-:W4:Y:S02]  /*0410*/  I2F.F64 R16, R16 ;  /* 0x0000001000107312 */ /* 0x004f240000201c00 */
[----:B----4-:R-:W-:-:S06]  /*0420*/  DFMA R16, R18, R16, R20 ;  /* 0x000000101210722b */ /* 0x010fcc0000000014 */
[----:B---3--:R0:W5:Y:S01]  /*0430*/  I2F.F64 R18, R29 ;  /* 0x0000001d00127312 */ /* 0x0081620000201c00 */
[----:B------:R-:W2:Y:S04]  /*0440*/  LDG.E.64 R20, desc[UR6][R14.64+-0x28] ;  /* 0xffffd8060e147981 */ /* 0x000ea8000c1e1b00 */
[----:B0-----:R-:W3:Y:S01]  /*0450*/  LDG.E R29, desc[UR6][R12.64+0xc] ;  /* 0x00000c060c1d7981 */ /* 0x001ee2000c1e1900 */
[----:B-----5:R-:W-:-:S03]  /*0460*/  DFMA R22, R22, R18, R16 ;  /* 0x000000121616722b */ /* 0x020fc60000000010 */
[----:B------:R-:W4:Y:S04]  /*0470*/  LDG.E R17, desc[UR6][R12.64+0x8] ;  /* 0x000008060c117981 */ /* 0x000f28000c1e1900 */
[----:B------:R-:W5:Y:S01]  /*0480*/  LDG.E.64 R18, desc[UR6][R14.64+-0x30] ;  /* 0xffffd0060e127981 */ /* 0x000f62000c1e1b00 */
[----:B----4-:R-:W5:Y:S02]  /*0490*/  I2F.F64 R16, R17 ;  /* 0x0000001100107312 */ /* 0x010f640000201c00 */
[----:B-----5:R-:W-:-:S06]  /*04a0*/  DFMA R16, R18, R16, R22 ;  /* 0x000000101210722b */ /* 0x020fcc0000000016 */
[----:B---3--:R0:W2:Y:S01]  /*04b0*/  I2F.F64 R18, R29 ;  /* 0x0000001d00127312 */ /* 0x0080a20000201c00 */
[----:B------:R-:W3:Y:S04]  /*04c0*/  LDG.E.64 R22, desc[UR6][R14.64+-0x18] ;  /* 0xffffe8060e167981 */ /* 0x000ee8000c1e1b00 */
[----:B0-----:R-:W4:Y:S01]  /*04d0*/  LDG.E R29, desc[UR6][R12.64+0x14] ;  /* 0x000014060c1d7981 */ /* 0x001f22000c1e1900 */
[----:B--2---:R-:W-:-:S03]  /*04e0*/  DFMA R20, R20, R18, R16 ;  /* 0x000000121414722b */ /* 0x004fc60000000010 */
[----:B------:R-:W2:Y:S04]  /*04f0*/  LDG.E R16, desc[UR6][R12.64+0x10] ;  /* 0x000010060c107981 */ /* 0x000ea8000c1e1900 */
[----:B------:R-:W5:Y:S01]  /*0500*/  LDG.E.64 R18, desc[UR6][R14.64+-0x20] ;  /* 0xffffe0060e127981 */ /* 0x000f62000c1e1b00 */
[----:B--2---:R-:W5:Y:S02]  /*0510*/  I2F.F64 R16, R16 ;  /* 0x0000001000107312 */ /* 0x004f640000201c00 */
[----:B-----5:R-:W-:-:S06]  /*0520*/  DFMA R16, R18, R16, R20 ;  /* 0x000000101210722b */ /* 0x020fcc0000000014 */
[----:B----4-:R0:W3:Y:S01]  /*0530*/  I2F.F64 R18, R29 ;  /* 0x0000001d00127312 */ /* 0x0100e20000201c00 */
[----:B------:R-:W2:Y:S04]  /*0540*/  LDG.E.64 R20, desc[UR6][R14.64+-0x8] ;  /* 0xfffff8060e147981 */ /* 0x000ea8000c1e1b00 */
[----:B0-----:R-:W4:Y:S01]  /*0550*/  LDG.E R29, desc[UR6][R12.64+0x1c] ;  /* 0x00001c060c1d7981 */ /* 0x001f22000c1e1900 */
[----:B---3--:R-:W-:-:S03]  /*0560*/  DFMA R22, R22, R18, R16 ;  /* 0x000000121616722b */ /* 0x008fc60000000010 */
[----:B------:R-:W3:Y:S04]  /*0570*/  LDG.E R17, desc[UR6][R12.64+0x18] ;  /* 0x000018060c117981 */ /* 0x000ee8000c1e1900 */
[----:B------:R-:W5:Y:S01]  /*0580*/  LDG.E.64 R18, desc[UR6][R14.64+-0x10] ;  /* 0xfffff0060e127981 */ /* 0x000f62000c1e1b00 */
[----:B---3--:R-:W5:Y:S02]  /*0590*/  I2F.F64 R16, R17 ;  /* 0x0000001100107312 */ /* 0x008f640000201c00 */
[----:B-----5:R-:W-:-:S06]  /*05a0*/  DFMA R16, R18, R16, R22 ;  /* 0x000000101210722b */ /* 0x020fcc0000000016 */
[----:B----4-:R0:W2:Y:S01]  /*05b0*/  I2F.F64 R18, R29 ;  /* 0x0000001d00127312 */ /* 0x0100a20000201c00 */
        /* <DEDUP_REMOVED lines=13> */
[----:B---3--:R-:W2:Y:S02]  /*0690*/  I2F.F64 R18, R18 ;  /* 0x0000001200127312 */ /* 0x008ea40000201c00 */
[----:B--2---:R-:W-:-:S06]  /*06a0*/  DFMA R18, R20, R18, R22 ;  /* 0x000000121412722b */ /* 0x004fcc0000000016 */
[----:B----4-:R0:W5:Y:S01]  /*06b0*/  I2F.F64 R20, R29 ;  /* 0x0000001d00147312 */ /* 0x0101620000201c00 */
[----:B------:R-:W2:Y:S04]  /*06c0*/  LDG.E R22, desc[UR6][R12.64+0x30] ;  /* 0x000030060c167981 */ /* 0x000ea8000c1e1900 */
[----:B0-----:R-:W3:Y:S01]  /*06d0*/  LDG.E R29, desc[UR6][R12.64+0x34] ;  /* 0x000034060c1d7981 */ /* 0x001ee2000c1e1900 */
[----:B-----5:R-:W-:-:S03]  /*06e0*/  DFMA R16, R16, R20, R18 ;  /* 0x000000141010722b */ /* 0x020fc60000000012 */
[----:B------:R-:W4:Y:S04]  /*06f0*/  LDG.E.64 R18, desc[UR6][R14.64+0x20] ;  /* 0x000020060e127981 */ /* 0x000f28000c1e1b00 */
[----:B------:R-:W5:Y:S01]  /*0700*/  LDG.E.64 R20, desc[UR6][R14.64+0x28] ;  /* 0x000028060e147981 */ /* 0x000f62000c1e1b00 */
[----:B--2---:R-:W4:Y:S02]  /*0710*/  I2F.F64 R22, R22 ;  /* 0x0000001600167312 */ /* 0x004f240000201c00 */
[----:B----4-:R-:W-:-:S06]  /*0720*/  DFMA R16, R18, R22, R16 ;  /* 0x000000161210722b */ /* 0x010fcc0000000010 */
[----:B---3--:R0:W5:Y:S01]  /*0730*/  I2F.F64 R18, R29 ;  /* 0x0000001d00127312 */ /* 0x0081620000201c00 */
[----:B------:R-:W2:Y:S04]  /*0740*/  LDG.E R23, desc[UR6][R12.64+0x38] ;  /* 0x000038060c177981 */ /* 0x000ea8000c1e1900 */
[----:B0-----:R-:W3:Y:S01]  /*0750*/  LDG.E R29, desc[UR6][R12.64+0x3c] ;  /* 0x00003c060c1d7981 */ /* 0x001ee2000c1e1900 */
[----:B-----5:R-:W-:-:S03]  /*0760*/  DFMA R20, R20, R18, R16 ;  /* 0x000000121414722b */ /* 0x020fc60000000010 */
[----:B------:R-:W4:Y:S04]  /*0770*/  LDG.E.64 R16, desc[UR6][R14.64+0x30] ;  /* 0x000030060e107981 */ /* 0x000f28000c1e1b00 */
[----:B------:R-:W5:Y:S01]  /*0780*/  LDG.E.64 R18, desc[UR6][R14.64+0x38] ;  /* 0x000038060e127981 */ /* 0x000f62000c1e1b00 */
[----:B------:R-:W-:-:S05]  /*0790*/  VIADD R28, R28, 0x10 ;  /* 0x000000101c1c7836 */ /* 0x000fca0000000000 */
[----:B------:R-:W-:Y:S01]  /*07a0*/  ISETP.NE.AND P1, PT, R28, RZ, PT ;  /* 0x000000ff1c00720c */ /* 0x000fe20003f25270 */
[----:B------:R-:W-:Y:S01]  /*07b0*/  VIADD R27, R27, 0x10 ;  /* 0x000000101b1b7836 */ /* 0x000fe20000000000 */
[----:B--2---:R-:W4:Y:S02]  /*07c0*/  I2F.F64 R22, R23 ;  /* 0x0000001700167312 */ /* 0x004f240000201c00 */
[----:B----4-:R-:W-:-:S06]  /*07d0*/  DFMA R16, R16, R22, R20 ;  /* 0x000000161010722b */ /* 0x010fcc0000000014 */
[----:B---3--:R-:W5:Y:S01]  /*07e0*/  I2F.F64 R20, R29 ;  /* 0x0000001d00147312 */ /* 0x008f620000201c00 */
[----:B------:R-:W-:Y:S01]  /*07f0*/  IADD3 R22, P2, PT, R14, 0x80, RZ ;  /* 0x000000800e167810 */ /* 0x000fe20007f5e0ff */
[----:B-----5:R-:W-:-:S04]  /*0800*/  DFMA R20, R18, R20, R16 ;  /* 0x000000141214722b */ /* 0x020fc80000000010 */
[----:B------:R-:W-:Y:S01]  /*0810*/  IMAD.X R17, RZ, RZ, R15, P2 ;  /* 0x000000ffff117224 */ /* 0x000fe200010e060f */
[----:B------:R-:W-:Y:S07]  /*0820*/  @P1 BRA `(.L_x_30) ;  /* 0xfffffff800dc1947 */ /* 0x000fee000383ffff */
[----:B------:R-:W-:-:S07]  /*0830*/  MOV R27, R6 ;  /* 0x00000006001b7202 */ /* 0x000fce0000000f00 */
.L_x_29:
[----:B------:R-:W-:-:S13]  /*0840*/  ISETP.NE.AND P1, PT, R4, RZ, PT ;  /* 0x000000ff0400720c */ /* 0x000fda0003f25270 */
[----:B------:R-:W-:Y:S05]  /*0850*/  @!P1 BRA `(.L_x_31) ;  /* 0x0000000400509947 */ /* 0x000fea0003800000 */
[----:B------:R-:W-:Y:S01]  /*0860*/  VIADD R12, R4, 0xffffffff ;  /* 0xffffffff040c7836 */ /* 0x000fe20000000000 */
[----:B------:R-:W-:-:S04]  /*0870*/  ISETP.NE.AND P2, PT, R5, RZ, PT ;  /* 0x000000ff0500720c */ /* 0x000fc80003f45270 */
[----:B------:R-:W-:-:S13]  /*0880*/  ISETP.GE.U32.AND P1, PT, R12, 0x7, PT ;  /* 0x000000070c00780c */ /* 0x000fda0003f26070 */
[----:B------:R-:W-:Y:S05]  /*0890*/  @!P1 BRA `(.L_x_32) ;  /* 0x0000000000909947 */ /* 0x000fea0003800000 */
[----:B------:R-:W-:-:S04]  /*08a0*/  IMAD.IADD R13, R3, 0x1, R27 ;  /* 0x00000001030d7824 */ /* 0x000fc800078e021b */
[----:B-----5:R-:W-:-:S05]  /*08b0*/  IMAD.WIDE R12, R13, 0x4, R8 ;  /* 0x000000040d0c7825 */ /* 0x020fca00078e0208 */
[----:B------:R-:W2:Y:S01]  /*08c0*/  LDG.E R18, desc[UR6][R12.64] ;  /* 0x000000060c127981 */ /* 0x000ea2000c1e1900 */
[----:B------:R-:W-:-:S03]  /*08d0*/  IMAD.WIDE.U32 R14, R27, 0x8, R10 ;  /* 0x000000081b0e7825 */ /* 0x000fc600078e000a */
[----:B------:R-:W3:Y:S04]  /*08e0*/  LDG.E R28, desc[UR6][R12.64+0x4] ;  /* 0x000004060c1c7981 */ /* 0x000ee8000c1e1900 */
[----:B------:R-:W4:Y:S04]  /*08f0*/  LDG.E.64 R22, desc[UR6][R14.64] ;  /* 0x000000060e167981 */ /* 0x000f28000c1e1b00 */
[----:B------:R-:W3:Y:S04]  /*0900*/  LDG.E.64 R16, desc[UR6][R14.64+0x8] ;  /* 0x000008060e107981 */ /* 0x000ee8000c1e1b00 */
[----:B------:R-:W3:Y:S01]  /*0910*/  LDG.E R29, desc[UR6][R12.64+0x8] ;  /* 0x000008060c1d7981 */ /* 0x000ee2000c1e1900 */
[----:B--2---:R-:W4:Y:S02]  /*0920*/  I2F.F64 R18, R18 ;  /* 0x0000001200127312 */ /* 0x004f240000201c00 */
[----:B----4-:R-:W-:-:S06]  /*0930*/  DFMA R20, R22, R18, R20 ;  /* 0x000000121614722b */ /* 0x010fcc0000000014 */
[----:B---3--:R0:W1:Y:S01]  /*0940*/  I2F.F64 R18, R28 ;  /* 0x0000001c00127312 */ /* 0x0080620000201c00 */
[----:B------:R-:W2:Y:S04]  /*0950*/  LDG.E.64 R22, desc[UR6][R14.64+0x18] ;  /* 0x000018060e167981 */ /* 0x000ea8000c1e1b00 */
[----:B0-----:R-:W3:Y:S01]  /*0960*/  LDG.E R28, desc[UR6][R12.64+0xc] ;  /* 0x00000c060c1c7981 */ /* 0x001ee2000c1e1900 */
[----:B-1----:R-:W-:-:S03]  /*0970*/  DFMA R20, R16, R18, R20 ;  /* 0x000000121014722b */ /* 0x002fc60000000014 */
[----:B------:R-:W4:Y:S01]  /*0980*/  LDG.E.64 R18, desc[UR6][R14.64+0x10] ;  /* 0x000010060e127981 */ /* 0x000f22000c1e1b00 */
[----:B------:R-:W4:Y:S08]  /*0990*/  I2F.F64 R16, R29 ;  /* 0x0000001d00107312 */ /* 0x000f300000201c00 */
[----:B---3--:R-:W2:Y:S01]  /*09a0*/  I2F.F64 R28, R28 ;  /* 0x0000001c001c7312 */ /* 0x008ea20000201c00 */
[----:B----4-:R-:W-:Y:S01]  /*09b0*/  DFMA R16, R18, R16, R20 ;  /* 0x000000101210722b */ /* 0x010fe20000000014 */
[----:B------:R-:W3:Y:S04]  /*09c0*/  LDG.E R18, desc[UR6][R12.64+0x10] ;  /* 0x000010060c127981 */ /* 0x000ee8000c1e1900 */
[----:B------:R-:W4:Y:S03]  /*09d0*/  LDG.E.64 R20, desc[UR6][R14.64+0x20] ;  /* 0x000020060e147981 */ /* 0x000f26000c1e1b00 */
[----:B--2---:R-:W-:Y:S01]  /*09e0*/  DFMA R22, R22, R28, R16 ;  /* 0x0000001c1616722b */ /* 0x004fe20000000010 */
[----:B------:R-:W2:Y:S04]  /*09f0*/  LDG.E R28, desc[UR6][R12.64+0x14] ;  /* 0x000014060c1c7981 */ /* 0x000ea8000c1e1900 */
[----:B------:R-:W2:Y:S04]  /*0a00*/  LDG.E.64 R16, desc[UR6][R14.64+0x28] ;  /* 0x000028060e107981 */ /* 0x000ea8000c1e1b00 */
[----:B------:R-:W2:Y:S01]  /*0a10*/  LDG.E R29, desc[UR6][R12.64+0x1c] ;  /* 0x00001c060c1d7981 */ /* 0x000ea2000c1e1900 */
[----:B---3--:R-:W4:Y:S02]  /*0a20*/  I2F.F64 R18, R18 ;  /* 0x0000001200127312 */ /* 0x008f240000201c00 */
[----:B----4-:R-:W-:-:S06]  /*0a30*/  DFMA R20, R20, R18, R22 ;  /* 0x000000121414722b */ /* 0x010fcc0000000016 */
[----:B--2---:R-:W0:Y:S01]  /*0a40*/  I2F.F64 R22, R28 ;  /* 0x0000001c00167312 */ /* 0x004e220000201c00 */
[----:B------:R-:W2:Y:S01]  /*0a50*/  LDG.E R19, desc[UR6][R12.64+0x18] ;  /* 0x000018060c137981 */ /* 0x000ea2000c1e1900 */
[----:B0-----:R-:W-:-:S03]  /*0a60*/  DFMA R20, R16, R22, R20 ;  /* 0x000000161014722b */ /* 0x001fc60000000014 */
[----:B------:R-:W3:Y:S04]  /*0a70*/  LDG.E.64 R16, desc[UR6][R14.64+0x30] ;  /* 0x000030060e107981 */ /* 0x000ee8000c1e1b00 */
[----:B------:R-:W4:Y:S01]  /*0a80*/  LDG.E.64 R22, desc[UR6][R14.64+0x38] ;  /* 0x000038060e167981 */ /* 0x000f22000c1e1b00 */
[----:B------:R-:W-:Y:S01]  /*0a90*/  I2F.F64 R28, R29 ;  /* 0x0000001d001c7312 */ /* 0x000fe20000201c00 */
[----:B------:R-:W-:-:S07]  /*0aa0*/  IADD3 R27, PT, PT, R27, 0x8, RZ ;  /* 0x000000081b1b7810 */ /* 0x000fce0007ffe0ff */
[----:B--2---:R-:W3:Y:S02]  /*0ab0*/  I2F.F64 R18, R19 ;  /* 0x0000001300127312 */ /* 0x004ee40000201c00 */
[----:B---3--:R-:W-:-:S08]  /*0ac0*/  DFMA R20, R16, R18, R20 ;  /* 0x000000121014722b */ /* 0x008fd00000000014 */
[----:B----4-:R-:W-:-:S11]  /*0ad0*/  DFMA R20, R22, R28, R20 ;  /* 0x0000001c1614722b */ /* 0x010fd60000000014 */
.L_x_32:
        /* <DEDUP_REMOVED lines=11> */
[----:B------:R-:W4:Y:S01]  /*0b90*/  LDG.E.64 R12, desc[UR6][R22.64+0x8] ;  /* 0x00000806160c7981 */ /* 0x000f22000c1e1b00 */
[----:B--2---:R-:W4:Y:S08]  /*0ba0*/  I2F.F64 R14, R14 ;  /* 0x0000000e000e7312 */ /* 0x004f300000201c00 */
[----:B---3--:R-:W0:Y:S01]  /*0bb0*/  I2F.F64 R28, R28 ;  /* 0x0000001c001c7312 */ /* 0x008e220000201c00 */
[----:B----4-:R-:W-:Y:S01]  /*0bc0*/  DFMA R14, R18, R14, R20 ;  /* 0x0000000e120e722b */ /* 0x010fe20000000014 */
[----:B------:R-:W2:Y:S04]  /*0bd0*/  LDG.E R18, desc[UR6][R16.64+0x8] ;  /* 0x0000080610127981 */ /* 0x000ea8000c1e1900 */
[----:B------:R-:W3:Y:S03]  /*0be0*/  LDG.E R19, desc[UR6][R16.64+0xc] ;  /* 0x00000c0610137981 */ /* 0x000ee6000c1e1900 */
[----:B0-----:R-:W-:Y:S01]  /*0bf0*/  DFMA R14, R12, R28, R14 ;  /* 0x0000001c0c0e722b */ /* 0x001fe2000000000e */
[----:B------:R-:W4:Y:S04]  /*0c00*/  LDG.E.64 R12, desc[UR6][R22.64+0x10] ;  /* 0x00001006160c7981 */ /* 0x000f28000c1e1b00 */
[----:B------:R-:W4:Y:S01]  /*0c10*/  LDG.E.64 R20, desc[UR6][R22.64+0x18] ;  /* 0x0000180616147981 */ /* 0x000f22000c1e1b00 */
[----:B------:R-:W-:Y:S01]  /*0c20*/  IADD3 R27, PT, PT, R27, 0x4, RZ ;  /* 0x000000041b1b7810 */ /* 0x000fe20007ffe0ff */
[----:B--2---:R-:W4:Y:S08]  /*0c30*/  I2F.F64 R28, R18 ;  /* 0x00000012001c7312 */ /* 0x004f300000201c00 */
[----:B---3--:R-:W0:Y:S01]  /*0c40*/  I2F.F64 R18, R19 ;  /* 0x0000001300127312 */ /* 0x008e220000201c00 */
[----:B----4-:R-:W-:-:S08]  /*0c50*/  DFMA R12, R12, R28, R14 ;  /* 0x0000001c0c0c722b */ /* 0x010fd0000000000e */
[----:B0-----:R-:W-:-:S11]  /*0c60*/  DFMA R20, R20, R18, R12 ;  /* 0x000000121414722b */ /* 0x001fd6000000000c */
.L_x_33:
[----:B------:R-:W-:Y:S05]  /*0c70*/  @!P2 BRA `(.L_x_31) ;  /* 0x000000000048a947 */ /* 0x000fea0003800000 */
[----:B------:R-:W-:-:S04]  /*0c80*/  IMAD.IADD R17, R3, 0x1, R27 ;  /* 0x0000000103117824 */ /* 0x000fc800078e021b */
[----:B-----5:R-:W-:-:S05]  /*0c90*/  IMAD.WIDE R16, R17, 0x4, R8 ;  /* 0x0000000411107825 */ /* 0x020fca00078e0208 */
[----:B------:R-:W2:Y:S01]  /*0ca0*/  LDG.E R8, desc[UR6][R16.64] ;  /* 0x0000000610087981 */ /* 0x000ea2000c1e1900 */
[----:B------:R-:W-:-:S05]  /*0cb0*/  IMAD.WIDE.U32 R18, R27, 0x8, R10 ;  /* 0x000000081b127825 */ /* 0x000fca00078e000a */
[----:B------:R-:W3:Y:S01]  /*0cc0*/  LDG.E.64 R10, desc[UR6][R18.64] ;  /* 0x00000006120a7981 */ /* 0x000ee2000c1e1b00 */
[----:B------:R-:W-:Y:S01]  /*0cd0*/  ISETP.NE.AND P1, PT, R7, 0x1, PT ;  /* 0x000000010700780c */ /* 0x000fe20003f25270 */
[----:B--2---:R-:W3:Y:S02]  /*0ce0*/  I2F.F64 R8, R8 ;  /* 0x0000000800087312 */ /* 0x004ee40000201c00 */
[----:B---3--:R-:W-:-:S10]  /*0cf0*/  DFMA R20, R10, R8, R20 ;  /* 0x000000080a14722b */ /* 0x008fd40000000014 */
[----:B------:R-:W-:Y:S05]  /*0d00*/  @!P1 BRA `(.L_x_31) ;  /* 0x0000000000249947 */ /* 0x000fea0003800000 */
[----:B------:R-:W-:Y:S01]  /*0d10*/  ISETP.NE.AND P1, PT, R7, 0x2, PT ;  /* 0x000000020700780c */ /* 0x000fe20003f25270 */
[----:B------:R-:W2:Y:S04]  /*0d20*/  LDG.E R10, desc[UR6][R16.64+0x4] ;  /* 0x00000406100a7981 */ /* 0x000ea8000c1e1900 */
[----:B------:R-:W3:Y:S08]  /*0d30*/  LDG.E.64 R14, desc[UR6][R18.64+0x8] ;  /* 0x00000806120e7981 */ /* 0x000ef0000c1e1b00 */
[----:B------:R-:W4:Y:S04]  /*0d40*/  @P1 LDG.E R12, desc[UR6][R16.64+0x8] ;  /* 0x00000806100c1981 */ /* 0x000f28000c1e1900 */
[----:B------:R-:W5:Y:S01]  /*0d50*/  @P1 LDG.E.64 R8, desc[UR6][R18.64+0x10] ;  /* 0x0000100612081981 */ /* 0x000f62000c1e1b00 */
[----:B--2---:R-:W3:Y:S08]  /*0d60*/  I2F.F64 R10, R10 ;  /* 0x0000000a000a7312 */ /* 0x004ef00000201c00 */
[----:B----4-:R-:W5:Y:S01]  /*0d70*/  @P1 I2F.F64 R12, R12 ;  /* 0x0000000c000c1312 */ /* 0x010f620000201c00 */
[----:B---3--:R-:W-:-:S08]  /*0d80*/  DFMA R20, R14, R10, R20 ;  /* 0x0000000a0e14722b */ /* 0x008fd00000000014 */
[----:B-----5:R-:W-:-:S11]  /*0d90*/  @P1 DFMA R20, R8, R12, R20 ;  /* 0x0000000c0814122b */ /* 0x020fd60000000014 */
.L_x_31:
[----:B------:R-:W-:Y:S05]  /*0da0*/  @P0 BRA `(.L_x_34) ;  /* 0xfffffff400380947 */ /* 0x000fea000383ffff */
.L_x_28:
[----:B------:R-:W1:Y:S02]  /*0db0*/  LDC.64 R6, c[0x0][0x3a0] ;  /* 0x0000e800ff067b82 */ /* 0x000e640000000a00 */
[----:B-1----:R-:W-:-:S06]  /*0dc0*/  IMAD.WIDE.U32 R6, R0, 0x8, R6 ;  /* 0x0000000800067825 */ /* 0x002fcc00078e0006 */
[----:B0-----:R-:W2:Y:S01]  /*0dd0*/  LDG.E.64 R6, desc[UR6][R6.64] ;  /* 0x0000000606067981 */ /* 0x001ea2000c1e1b00 */
[----:B------:R-:W-:Y:S01]  /*0de0*/  DSETP.MAX.AND P0, P1, RZ, R20, PT ;  /* 0x00000014ff00722a */ /* 0x000fe2000390f000 */
[----:B------:R-:W-:Y:S01]  /*0df0*/  IMAD.MOV.U32 R3, RZ, RZ, R21 ;  /* 0x000000ffff037224 */ /* 0x000fe200078e0015 */
[----:B------:R-:W-:Y:S01]  /*0e00*/  MOV R0, RZ ;  /* 0x000000ff00007202 */ /* 0x000fe20000000f00 */
[----:B------:R-:W-:-:S03]  /*0e10*/  IMAD.MOV.U32 R4, RZ, RZ, RZ ;  /* 0x000000ffff047224 */ /* 0x000fc600078e00ff */
[----:B------:R-:W-:Y:S02]  /*0e20*/  FSEL R5, R0, R3, P0 ;  /* 0x0000000300057208 */ /* 0x000fe40000000000 */
[----:B------:R-:W-:-:S06]  /*0e30*/  SEL R4, R4, R20, P0 ;  /* 0x0000001404047207 */ /* 0x000fcc0000000000 */
[----:B------:R-:W-:-:S06]  /*0e40*/  @P1 LOP3.LUT R5, R3, 0x80000, RZ, 0xfc, !PT ;  /* 0x0008000003051812 */ /* 0x000fcc00078efcff */
[----:B------:R-:W0:Y:S01]  /*0e50*/  F2I.F64.TRUNC R5, R4 ;  /* 0x0000000400057311 */ /* 0x000e22000030d100 */
[----:B--2---:R-:W-:-:S05]  /*0e60*/  IMAD.WIDE R6, R2, 0x4, R6 ;  /* 0x0000000402067825 */ /* 0x004fca00078e0206 */
[----:B0-----:R-:W-:Y:S01]  /*0e70*/  STG.E desc[UR6][R6.64], R5 ;  /* 0x0000000506007986 */ /* 0x001fe2000c101906 */
[----:B------:R-:W-:Y:S05]  /*0e80*/  EXIT ;  /* 0x000000000000794d */ /* 0x000fea0003800000 */
.L_x_35:
        /* <DEDUP_REMOVED lines=15> */
.L_x_39:


//--------------------- .nv.shared.reserved.0     --------------------------
	.section	.nv.shared.reserved.0,"aw",@nobits
	.weak		__nv_reservedSMEM_offset_0_alias
	.size		__nv_reservedSMEM_offset_0_alias, 0, 64
	.other		__nv_reservedSMEM_offset_0_alias,@"STO_CUDA_RESERVED_SHARED STV_DEFAULT"
__nv_reservedSMEM_offset_0_alias:
	.zero		0
	.zero		64


//--------------------- .nv.shared._Z18matrix_mult_sharedPPiiiS0_iiS0_ii --------------------------
	.section	.nv.shared._Z18matrix_mult_sharedPPiiiS0_iiS0_ii,"aw",@nobits
	.sectionflags	@""
	.align	4
.nv.shared._Z18matrix_mult_sharedPPiiiS0_iiS0_ii:
	.zero		9216


//--------------------- .nv.constant0._Z11matrix_multPPiiiS0_iiS0_ii --------------------------
	.section	.nv.constant0._Z11matrix_multPPiiiS0_iiS0_ii,"a",@progbits
	.sectionflags	@""
	.align	4
.nv.constant0._Z11matrix_multPPiiiS0_iiS0_ii:
	.zero		944


//--------------------- .nv.constant0._Z18matrix_mult_sharedPPiiiS0_iiS0_ii --------------------------
	.section	.nv.constant0._Z18matrix_mult_sharedPPiiiS0_iiS0_ii,"a",@progbits
	.sectionflags	@""
	.align	4
.nv.constant0._Z18matrix_mult_sharedPPiiiS0_iiS0_ii:
	.zero		944


//--------------------- .nv.constant0._Z20convolution_completePPiiiPPdiiS0_ii --------------------------
	.section	.nv.constant0._Z20convolution_completePPiiiPPdiiS0_ii,"a",@progbits
	.sectionflags	@""
	.align	4
.nv.constant0._Z20convolution_completePPiiiPPdiiS0_ii:
	.zero		944


//--------------------- .nv.constant0._Z11convolutionPPiiiPPdiiS0_ii --------------------------
	.section	.nv.constant0._Z11convolutionPPiiiPPdiiS0_ii,"a",@progbits
	.sectionflags	@""
	.align	4
.nv.constant0._Z11convolutionPPiiiPPdiiS0_ii:
	.zero		944


//--------------------- SYMBOLS --------------------------

	.type		.nv.reservedSmem.offset0,@object
	.size		.nv.reservedSmem.offset0,0x4
	.type		.nv.reservedSmem.cap,@object
	.size		.nv.reservedSmem.cap,0x4
